// auto-generated by cutlass_sweep.epilogue — config: {"arch": "sm_90", "cluster_m": 2, "cluster_n": 1, "dtype": "bf16", "fusion": "bias_relu", "tile_k": 64, "tile_m": 128, "tile_n": 128}
#include "cutlass/cutlass.h"
#include "cutlass/gemm/collective/collective_builder.hpp"
#include "cutlass/gemm/device/gemm_universal_adapter.h"
#include "cutlass/gemm/kernel/gemm_universal.hpp"
#include "cutlass/epilogue/collective/collective_builder.hpp"
#include "cutlass/epilogue/fusion/operations.hpp"
#include "cutlass/epilogue/thread/activation.h"

using Elem = cutlass::bfloat16_t;
using Acc  = float;
using TileShape    = cute::Shape<cute::_128, cute::_128, cute::_64>;
using ClusterShape = cute::Shape<cute::_2, cute::_1, cute::_1>;
using FusionOp     = cutlass::epilogue::fusion::LinCombPerRowBiasEltAct<cutlass::epilogue::thread::ReLU, Elem, Acc>;

using CollectiveEpilogue = typename cutlass::epilogue::collective::CollectiveBuilder<
    cutlass::arch::Sm90, cutlass::arch::OpClassTensorOp,
    TileShape, ClusterShape,
    cutlass::epilogue::collective::EpilogueTileAuto,
    Acc, Acc,
    Elem, cutlass::layout::RowMajor, 128 / cutlass::sizeof_bits<Elem>::value,
    Elem, cutlass::layout::RowMajor, 128 / cutlass::sizeof_bits<Elem>::value,
    cutlass::epilogue::TmaWarpSpecializedCooperative,
    FusionOp
  >::CollectiveOp;

using CollectiveMainloop = typename cutlass::gemm::collective::CollectiveBuilder<
    cutlass::arch::Sm90, cutlass::arch::OpClassTensorOp,
    Elem, cutlass::layout::RowMajor, 128 / cutlass::sizeof_bits<Elem>::value,
    Elem, cutlass::layout::ColumnMajor, 128 / cutlass::sizeof_bits<Elem>::value,
    Acc,
    TileShape, ClusterShape,
    cutlass::gemm::collective::StageCountAutoCarveout<
        static_cast<int>(sizeof(typename CollectiveEpilogue::SharedStorage))>,
    cutlass::gemm::KernelTmaWarpSpecializedCooperative
  >::CollectiveOp;

using GemmKernel = cutlass::gemm::kernel::GemmUniversal<
    cute::Shape<int,int,int,int>, CollectiveMainloop, CollectiveEpilogue>;
using Gemm = cutlass::gemm::device::GemmUniversalAdapter<GemmKernel>;

auto* _anchor = &cutlass::device_kernel<GemmKernel>;


// ===== COMPILED SASS (sm_90a) =====

	.target	sm_90a

	.elftype	@"ET_EXEC"


//--------------------- .note.nv.tkinfo           --------------------------
	.section	.note.nv.tkinfo,"",@"SHT_NOTE"
	.sectionflags	@"SHF_NOTE_NV_TKINFO"
	.tkinfo
        /*0018*/ 	.word	0x00000002
        /*0030*/ 	.string	""
        /*0030*/ 	.string	"ptxas"
        /*0030*/ 	.string	"Cuda compilation tools, release 13.0, V13.0.88"
        /*0030*/ 	.string	"Build cuda_13.0.r13.0/compiler.36424714_0"
        /*0030*/ 	.string	"-arch sm_90a -m 64 "



//--------------------- .note.nv.cuinfo           --------------------------
	.section	.note.nv.cuinfo,"",@"SHT_NOTE"
	.sectionflags	@"SHF_NOTE_NV_CUINFO"
        /*0018*/ 	.short	0x0002
        /*001a*/ 	.short	0x005a
        /*001c*/ 	.short	0x0082
	.zero		2


//--------------------- .nv.info                  --------------------------
	.section	.nv.info,"",@"SHT_CUDA_INFO"
	.align	4


	//----- nvinfo : EIATTR_REGCOUNT
	.align		4
        /*0000*/ 	.byte	0x04, 0x2f
        /*0002*/ 	.short	(.L_18 - .L_17)
	.align		4
.L_17:
        /*0004*/ 	.word	index@(_ZN7cutlass13device_kernelINS_4gemm6kernel13GemmUniversalIN4cute5tupleIJiiiiEEENS1_10collective13CollectiveMmaINS1_34MainloopSm90TmaGmmaWarpSpecializedILi6ENS5_IJNS4_1CILi2EEENSA_ILi1EEESC_EEENS1_35KernelTmaWarpSpecializedCooperativeEEENS5_IJNSA_ILi128EEESG_NSA_ILi64EEEEEENS_10bfloat16_tENS5_IJlSC_lEEESJ_SK_NS4_8TiledMMAINS4_8MMA_AtomIJNS4_4SM904GMMA28MMA_64x128x16_F32BF16BF16_SSILNSO_5MajorE0ELSQ_0ELNSO_7ScaleInE1ELSR_1EEEEEENS4_6LayoutISD_NS5_IJSC_NSA_ILi0EEESV_EEEEENS5_IJNS4_10UnderscoreESY_SY_EEEEENS4_13SM90_TMA_LOADENS4_14ComposedLayoutINS4_7SwizzleILi3ELi4ELi3EEENS4_18smem_ptr_flag_bitsILi16EEENSU_INS5_IJNSA_ILi8EEESH_EEENS5_IJSH_SC_EEEEEEEvNS4_8identityENS4_23SM90_TMA_LOAD_MULTICASTES1B_vS1C_EENS_8epilogue10collective18CollectiveEpilogueINS1F_22Sm90TmaWarpSpecializedILi4ELi2ELi16ELb1ELb0EEEJSI_NS5_IJSG_NSA_ILi32EEEEEESJ_SK_SJ_SK_NS1F_6fusion15FusionCallbacksIS1J_NS1M_23LinCombPerRowBiasEltActINS1F_6thread4ReLuESJ_fSJ_SJ_fLi8ELNS_15FloatRoundStyleE2EEESI_S1L_JEEES11_NS12_INS13_ILi2ELi4ELi3EEES16_NSU_INS5_IJS17_S1K_EEENS5_IJS1K_SC_EEEEEEENS4_17SM75_U32x4_LDSM_NENS4_14SM90_TMA_STOREES1Y_NS4_17SM90_U32x4_STSM_NENS4_9Copy_AtomIJS21_NS_6half_tEEEEvEEEvvEEEEvNT_6ParamsE)
        /*0008*/ 	.word	0x000000a8


	//----- nvinfo : EIATTR_FRAME_SIZE
	.align		4
.L_18:
        /*000c*/ 	.byte	0x04, 0x11
        /*000e*/ 	.short	(.L_20 - .L_19)
	.align		4
.L_19:
        /*0010*/ 	.word	index@(_ZN7cutlass13device_kernelINS_4gemm6kernel13GemmUniversalIN4cute5tupleIJiiiiEEENS1_10collective13CollectiveMmaINS1_34MainloopSm90TmaGmmaWarpSpecializedILi6ENS5_IJNS4_1CILi2EEENSA_ILi1EEESC_EEENS1_35KernelTmaWarpSpecializedCooperativeEEENS5_IJNSA_ILi128EEESG_NSA_ILi64EEEEEENS_10bfloat16_tENS5_IJlSC_lEEESJ_SK_NS4_8TiledMMAINS4_8MMA_AtomIJNS4_4SM904GMMA28MMA_64x128x16_F32BF16BF16_SSILNSO_5MajorE0ELSQ_0ELNSO_7ScaleInE1ELSR_1EEEEEENS4_6LayoutISD_NS5_IJSC_NSA_ILi0EEESV_EEEEENS5_IJNS4_10UnderscoreESY_SY_EEEEENS4_13SM90_TMA_LOADENS4_14ComposedLayoutINS4_7SwizzleILi3ELi4ELi3EEENS4_18smem_ptr_flag_bitsILi16EEENSU_INS5_IJNSA_ILi8EEESH_EEENS5_IJSH_SC_EEEEEEEvNS4_8identityENS4_23SM90_TMA_LOAD_MULTICASTES1B_vS1C_EENS_8epilogue10collective18CollectiveEpilogueINS1F_22Sm90TmaWarpSpecializedILi4ELi2ELi16ELb1ELb0EEEJSI_NS5_IJSG_NSA_ILi32EEEEEESJ_SK_SJ_SK_NS1F_6fusion15FusionCallbacksIS1J_NS1M_23LinCombPerRowBiasEltActINS1F_6thread4ReLuESJ_fSJ_SJ_fLi8ELNS_15FloatRoundStyleE2EEESI_S1L_JEEES11_NS12_INS13_ILi2ELi4ELi3EEES16_NSU_INS5_IJS17_S1K_EEENS5_IJS1K_SC_EEEEEEENS4_17SM75_U32x4_LDSM_NENS4_14SM90_TMA_STOREES1Y_NS4_17SM90_U32x4_STSM_NENS4_9Copy_AtomIJS21_NS_6half_tEEEEvEEEvvEEEEvNT_6ParamsE)
        /*0014*/ 	.word	0x00000000


	//----- nvinfo : EIATTR_MIN_STACK_SIZE
	.align		4
.L_20:
        /*0018*/ 	.byte	0x04, 0x12
        /*001a*/ 	.short	(.L_22 - .L_21)
	.align		4
.L_21:
        /*001c*/ 	.word	index@(_ZN7cutlass13device_kernelINS_4gemm6kernel13GemmUniversalIN4cute5tupleIJiiiiEEENS1_10collective13CollectiveMmaINS1_34MainloopSm90TmaGmmaWarpSpecializedILi6ENS5_IJNS4_1CILi2EEENSA_ILi1EEESC_EEENS1_35KernelTmaWarpSpecializedCooperativeEEENS5_IJNSA_ILi128EEESG_NSA_ILi64EEEEEENS_10bfloat16_tENS5_IJlSC_lEEESJ_SK_NS4_8TiledMMAINS4_8MMA_AtomIJNS4_4SM904GMMA28MMA_64x128x16_F32BF16BF16_SSILNSO_5MajorE0ELSQ_0ELNSO_7ScaleInE1ELSR_1EEEEEENS4_6LayoutISD_NS5_IJSC_NSA_ILi0EEESV_EEEEENS5_IJNS4_10UnderscoreESY_SY_EEEEENS4_13SM90_TMA_LOADENS4_14ComposedLayoutINS4_7SwizzleILi3ELi4ELi3EEENS4_18smem_ptr_flag_bitsILi16EEENSU_INS5_IJNSA_ILi8EEESH_EEENS5_IJSH_SC_EEEEEEEvNS4_8identityENS4_23SM90_TMA_LOAD_MULTICASTES1B_vS1C_EENS_8epilogue10collective18CollectiveEpilogueINS1F_22Sm90TmaWarpSpecializedILi4ELi2ELi16ELb1ELb0EEEJSI_NS5_IJSG_NSA_ILi32EEEEEESJ_SK_SJ_SK_NS1F_6fusion15FusionCallbacksIS1J_NS1M_23LinCombPerRowBiasEltActINS1F_6thread4ReLuESJ_fSJ_SJ_fLi8ELNS_15FloatRoundStyleE2EEESI_S1L_JEEES11_NS12_INS13_ILi2ELi4ELi3EEES16_NSU_INS5_IJS17_S1K_EEENS5_IJS1K_SC_EEEEEEENS4_17SM75_U32x4_LDSM_NENS4_14SM90_TMA_STOREES1Y_NS4_17SM90_U32x4_STSM_NENS4_9Copy_AtomIJS21_NS_6half_tEEEEvEEEvvEEEEvNT_6ParamsE)
        /*0020*/ 	.word	0x00000000
.L_22:


//--------------------- .nv.compat                --------------------------
	.section	.nv.compat,"",@"SHT_CUDA_COMPAT_INFO"
	.align	4
        /*0000*/ 	.byte	0x02, 0x09, 0x01, 0x00, 0x02, 0x02, 0x04, 0x00, 0x02, 0x05, 0x05, 0x00, 0x03, 0x07, 0x01, 0x01
        /*0010*/ 	.byte	0x02, 0x03, 0x01, 0x00, 0x02, 0x06, 0x01, 0x00, 0x04, 0x0b, 0x08, 0x00, 0x00, 0x00, 0x00, 0x00
        /*0020*/ 	.byte	0x00, 0x00, 0x00, 0x00


//--------------------- .nv.info._ZN7cutlass13device_kernelINS_4gemm6kernel13GemmUniversalIN4cute5tupleIJiiiiEEENS1_10collective13CollectiveMmaINS1_34MainloopSm90TmaGmmaWarpSpecializedILi6ENS5_IJNS4_1CILi2EEENSA_ILi1EEESC_EEENS1_35KernelTmaWarpSpecializedCooperativeEEENS5_IJNSA_ILi128EEESG_NSA_ILi64EEEEEENS_10bfloat16_tENS5_IJlSC_lEEESJ_SK_NS4_8TiledMMAINS4_8MMA_AtomIJNS4_4SM904GMMA28MMA_64x128x16_F32BF16BF16_SSILNSO_5MajorE0ELSQ_0ELNSO_7ScaleInE1ELSR_1EEEEEENS4_6LayoutISD_NS5_IJSC_NSA_ILi0EEESV_EEEEENS5_IJNS4_10UnderscoreESY_SY_EEEEENS4_13SM90_TMA_LOADENS4_14ComposedLayoutINS4_7SwizzleILi3ELi4ELi3EEENS4_18smem_ptr_flag_bitsILi16EEENSU_INS5_IJNSA_ILi8EEESH_EEENS5_IJSH_SC_EEEEEEEvNS4_8identityENS4_23SM90_TMA_LOAD_MULTICASTES1B_vS1C_EENS_8epilogue10collective18CollectiveEpilogueINS1F_22Sm90TmaWarpSpecializedILi4ELi2ELi16ELb1ELb0EEEJSI_NS5_IJSG_NSA_ILi32EEEEEESJ_SK_SJ_SK_NS1F_6fusion15FusionCallbacksIS1J_NS1M_23LinCombPerRowBiasEltActINS1F_6thread4ReLuESJ_fSJ_SJ_fLi8ELNS_15FloatRoundStyleE2EEESI_S1L_JEEES11_NS12_INS13_ILi2ELi4ELi3EEES16_NSU_INS5_IJS17_S1K_EEENS5_IJS1K_SC_EEEEEEENS4_17SM75_U32x4_LDSM_NENS4_14SM90_TMA_STOREES1Y_NS4_17SM90_U32x4_STSM_NENS4_9Copy_AtomIJS21_NS_6half_tEEEEvEEEvvEEEEvNT_6ParamsE --------------------------
	.section	.nv.info._ZN7cutlass13device_kernelINS_4gemm6kernel13GemmUniversalIN4cute5tupleIJiiiiEEENS1_10collective13CollectiveMmaINS1_34MainloopSm90TmaGmmaWarpSpecializedILi6ENS5_IJNS4_1CILi2EEENSA_ILi1EEESC_EEENS1_35KernelTmaWarpSpecializedCooperativeEEENS5_IJNSA_ILi128EEESG_NSA_ILi64EEEEEENS_10bfloat16_tENS5_IJlSC_lEEESJ_SK_NS4_8TiledMMAINS4_8MMA_AtomIJNS4_4SM904GMMA28MMA_64x128x16_F32BF16BF16_SSILNSO_5MajorE0ELSQ_0ELNSO_7ScaleInE1ELSR_1EEEEEENS4_6LayoutISD_NS5_IJSC_NSA_ILi0EEESV_EEEEENS5_IJNS4_10UnderscoreESY_SY_EEEEENS4_13SM90_TMA_LOADENS4_14ComposedLayoutINS4_7SwizzleILi3ELi4ELi3EEENS4_18smem_ptr_flag_bitsILi16EEENSU_INS5_IJNSA_ILi8EEESH_EEENS5_IJSH_SC_EEEEEEEvNS4_8identityENS4_23SM90_TMA_LOAD_MULTICASTES1B_vS1C_EENS_8epilogue10collective18CollectiveEpilogueINS1F_22Sm90TmaWarpSpecializedILi4ELi2ELi16ELb1ELb0EEEJSI_NS5_IJSG_NSA_ILi32EEEEEESJ_SK_SJ_SK_NS1F_6fusion15FusionCallbacksIS1J_NS1M_23LinCombPerRowBiasEltActINS1F_6thread4ReLuESJ_fSJ_SJ_fLi8ELNS_15FloatRoundStyleE2EEESI_S1L_JEEES11_NS12_INS13_ILi2ELi4ELi3EEES16_NSU_INS5_IJS17_S1K_EEENS5_IJS1K_SC_EEEEEEENS4_17SM75_U32x4_LDSM_NENS4_14SM90_TMA_STOREES1Y_NS4_17SM90_U32x4_STSM_NENS4_9Copy_AtomIJS21_NS_6half_tEEEEvEEEvvEEEEvNT_6ParamsE,"",@"SHT_CUDA_INFO"
	.sectionflags	@""
	.align	4


	//----- nvinfo : EIATTR_CUDA_API_VERSION
	.align		4
        /*0000*/ 	.byte	0x04, 0x37
        /*0002*/ 	.short	(.L_24 - .L_23)
.L_23:
        /*0004*/ 	.word	0x00000082


	//----- nvinfo : EIATTR_KPARAM_INFO
	.align		4
.L_24:
        /*0008*/ 	.byte	0x04, 0x17
        /*000a*/ 	.short	(.L_26 - .L_25)
.L_25:
        /*000c*/ 	.word	0x00000000
        /*0010*/ 	.short	0x0000
        /*0012*/ 	.short	0x0070
        /*0014*/ 	.byte	0x00, 0xf0, 0x01, 0x1c


	//----- nvinfo : EIATTR_SPARSE_MMA_MASK
	.align		4
.L_26:
        /*0018*/ 	.byte	0x03, 0x50
        /*001a*/ 	.short	0x0000


	//----- nvinfo : EIATTR_MAXREG_COUNT
	.align		4
        /*001c*/ 	.byte	0x03, 0x1b
        /*001e*/ 	.short	0x00a8


	//----- nvinfo : EIATTR_NUM_BARRIERS
	.align		4
        /*0020*/ 	.byte	0x02, 0x4c
        /*0022*/ 	.byte	0x02
	.zero		1


	//----- nvinfo : EIATTR_EXTERNS
	.align		4
        /*0024*/ 	.byte	0x04, 0x0f
        /*0026*/ 	.short	(.L_28 - .L_27)


	//   ....[0]....
	.align		4
.L_27:
        /*0028*/ 	.word	index@(__assertfail)


	//----- nvinfo : EIATTR_MERCURY_ISA_VERSION
	.align		4
.L_28:
        /*002c*/ 	.byte	0x03, 0x5f
        /*002e*/ 	.short	0x0101


	//----- nvinfo : EIATTR_INT_WARP_WIDE_INSTR_OFFSETS
	.align		4
        /*0030*/ 	.byte	0x04, 0x31
        /*0032*/ 	.short	(.L_30 - .L_29)


	//   ....[0]....
.L_29:
        /*0034*/ 	.word	0x00000a30


	//   ....[1]....
        /*0038*/ 	.word	0x00000af0


	//   ....[2]....
        /*003c*/ 	.word	0x00000b90


	//----- nvinfo : EIATTR_COOP_GROUP_MASK_REGIDS
	.align		4
.L_30:
        /*0040*/ 	.byte	0x04, 0x29
        /*0042*/ 	.short	(.L_32 - .L_31)


	//   ....[0]....
.L_31:
        /*0044*/ 	.word	0xffffffff


	//   ....[1]....
        /*0048*/ 	.word	0xffffffff


	//   ....[2]....
        /*004c*/ 	.word	0xffffffff


	//   ....[3]....
        /*0050*/ 	.word	0xffffffff


	//   ....[4]....
        /*0054*/ 	.word	0xffffffff


	//   ....[5]....
        /*0058*/ 	.word	0xffffffff


	//   ....[6]....
        /*005c*/ 	.word	0xffffffff


	//----- nvinfo : EIATTR_COOP_GROUP_INSTR_OFFSETS
	.align		4
.L_32:
        /*0060*/ 	.byte	0x04, 0x28
        /*0062*/ 	.short	(.L_34 - .L_33)


	//   ....[0]....
.L_33:
        /*0064*/ 	.word	0x00000070


	//   ....[1]....
        /*0068*/ 	.word	0x00000080


	//   ....[2]....
        /*006c*/ 	.word	0x00000440


	//   ....[3]....
        /*0070*/ 	.word	0x00000610


	//   ....[4]....
        /*0074*/ 	.word	0x00000840


	//   ....[5]....
        /*0078*/ 	.word	0x00000cc0


	//   ....[6]....
        /*007c*/ 	.word	0x000018b0


	//----- nvinfo : EIATTR_REG_RECONFIG
	.align		4
.L_34:
        /*0080*/ 	.byte	0x01, 0x54
	.zero		2


	//----- nvinfo : EIATTR_SYSCALL_OFFSETS
	.align		4
        /*0084*/ 	.byte	0x04, 0x46
        /*0086*/ 	.short	(.L_36 - .L_35)


	//   ....[0]....
.L_35:
        /*0088*/ 	.word	0x00001a80


	//   ....[1]....
        /*008c*/ 	.word	0x000025a0


	//   ....[2]....
        /*0090*/ 	.word	0x00002690


	//----- nvinfo : EIATTR_MBARRIER_INSTR_OFFSETS
	.align		4
.L_36:
        /*0094*/ 	.byte	0x04, 0x39
        /*0096*/ 	.short	(.L_38 - .L_37)


	//   ....[0]....
.L_37:
        /*0098*/ 	.word	0x00000540
        /*009c*/ 	.word	0x000000ff
        /*00a0*/ 	.word	0x00000000
        /*00a4*/ 	.short	0x0100
        /*00a6*/ 	.byte	0x08
	.zero		1


	//   ....[1]....
        /*00a8*/ 	.word	0x00000550
        /*00ac*/ 	.word	0x000000ff
        /*00b0*/ 	.word	0x00000030
        /*00b4*/ 	.short	0x0100
        /*00b6*/ 	.byte	0x08
	.zero		1


	//   ....[2]....
        /*00b8*/ 	.word	0x00000560
        /*00bc*/ 	.word	0x000000ff
        /*00c0*/ 	.word	0x00000008
        /*00c4*/ 	.short	0x0100
        /*00c6*/ 	.byte	0x08
	.zero		1


	//   ....[3]....
        /*00c8*/ 	.word	0x00000570
        /*00cc*/ 	.word	0x000000ff
        /*00d0*/ 	.word	0x00000038
        /*00d4*/ 	.short	0x0100
        /*00d6*/ 	.byte	0x08
	.zero		1


	//   ....[4]....
        /*00d8*/ 	.word	0x00000580
        /*00dc*/ 	.word	0x000000ff
        /*00e0*/ 	.word	0x00000010
        /*00e4*/ 	.short	0x0100
        /*00e6*/ 	.byte	0x08
	.zero		1


	//   ....[5]....
        /*00e8*/ 	.word	0x00000590
        /*00ec*/ 	.word	0x000000ff
        /*00f0*/ 	.word	0x00000040
        /*00f4*/ 	.short	0x0100
        /*00f6*/ 	.byte	0x08
	.zero		1


	//   ....[6]....
        /*00f8*/ 	.word	0x000005a0
        /*00fc*/ 	.word	0x000000ff
        /*0100*/ 	.word	0x00000018
        /*0104*/ 	.short	0x0100
        /*0106*/ 	.byte	0x08
	.zero		1


	//   ....[7]....
        /*0108*/ 	.word	0x000005b0
        /*010c*/ 	.word	0x000000ff
        /*0110*/ 	.word	0x00000048
        /*0114*/ 	.short	0x0100
        /*0116*/ 	.byte	0x08
	.zero		1


	//   ....[8]....
        /*0118*/ 	.word	0x000005c0
        /*011c*/ 	.word	0x000000ff
        /*0120*/ 	.word	0x00000020
        /*0124*/ 	.short	0x0100
        /*0126*/ 	.byte	0x08
	.zero		1


	//   ....[9]....
        /*0128*/ 	.word	0x000005d0
        /*012c*/ 	.word	0x000000ff
        /*0130*/ 	.word	0x00000050
        /*0134*/ 	.short	0x0100
        /*0136*/ 	.byte	0x08
	.zero		1


	//   ....[10]....
        /*0138*/ 	.word	0x000005e0
        /*013c*/ 	.word	0x000000ff
        /*0140*/ 	.word	0x00000028
        /*0144*/ 	.short	0x0100
        /*0146*/ 	.byte	0x08
	.zero		1


	//   ....[11]....
        /*0148*/ 	.word	0x000005f0
        /*014c*/ 	.word	0x000000ff
        /*0150*/ 	.word	0x00000058
        /*0154*/ 	.short	0x0100
        /*0156*/ 	.byte	0x08
	.zero		1


	//   ....[12]....
        /*0158*/ 	.word	0x00000750
        /*015c*/ 	.word	0x000000ff
        /*0160*/ 	.word	0x00000060
        /*0164*/ 	.short	0x0100
        /*0166*/ 	.byte	0x08
	.zero		1


	//   ....[13]....
        /*0168*/ 	.word	0x00000760
        /*016c*/ 	.word	0x000000ff
        /*0170*/ 	.word	0x00000080
        /*0174*/ 	.short	0x0100
        /*0176*/ 	.byte	0x08
	.zero		1


	//   ....[14]....
        /*0178*/ 	.word	0x00000770
        /*017c*/ 	.word	0x000000ff
        /*0180*/ 	.word	0x00000068
        /*0184*/ 	.short	0x0100
        /*0186*/ 	.byte	0x08
	.zero		1


	//   ....[15]....
        /*0188*/ 	.word	0x00000780
        /*018c*/ 	.word	0x000000ff
        /*0190*/ 	.word	0x00000088
        /*0194*/ 	.short	0x0100
        /*0196*/ 	.byte	0x08
	.zero		1


	//   ....[16]....
        /*0198*/ 	.word	0x00000790
        /*019c*/ 	.word	0x000000ff
        /*01a0*/ 	.word	0x00000070
        /*01a4*/ 	.short	0x0100
        /*01a6*/ 	.byte	0x08
	.zero		1


	//   ....[17]....
        /*01a8*/ 	.word	0x000007a0
        /*01ac*/ 	.word	0x000000ff
        /*01b0*/ 	.word	0x00000090
        /*01b4*/ 	.short	0x0100
        /*01b6*/ 	.byte	0x08
	.zero		1


	//   ....[18]....
        /*01b8*/ 	.word	0x000007b0
        /*01bc*/ 	.word	0x000000ff
        /*01c0*/ 	.word	0x00000078
        /*01c4*/ 	.short	0x0100
        /*01c6*/ 	.byte	0x08
	.zero		1


	//   ....[19]....
        /*01c8*/ 	.word	0x000007c0
        /*01cc*/ 	.word	0x000000ff
        /*01d0*/ 	.word	0x00000098
        /*01d4*/ 	.short	0x0100
        /*01d6*/ 	.byte	0x08
	.zero		1


	//   ....[20]....
        /*01d8*/ 	.word	0x00000c00
        /*01dc*/ 	.word	0x000000ff
        /*01e0*/ 	.word	0x000000a0
        /*01e4*/ 	.short	0x0100
        /*01e6*/ 	.byte	0x06
	.zero		1


	//   ....[21]....
        /*01e8*/ 	.word	0x00000c70
        /*01ec*/ 	.word	0x000000ff
        /*01f0*/ 	.word	0x000000a8
        /*01f4*/ 	.short	0x0100
        /*01f6*/ 	.byte	0x06
	.zero		1


	//   ....[22]....
        /*01f8*/ 	.word	0x00001b00
        /*01fc*/ 	.word	0x00000003
        /*0200*/ 	.word	0x00000000
        /*0204*/ 	.short	0x010a
        /*0206*/ 	.byte	0x3f
	.zero		1


	//   ....[23]....
        /*0208*/ 	.word	0x00001b40
        /*020c*/ 	.word	0x00000003
        /*0210*/ 	.word	0x00000000
        /*0214*/ 	.short	0x010a
        /*0216*/ 	.byte	0x3f
	.zero		1


	//   ....[24]....
        /*0218*/ 	.word	0x00001ea0
        /*021c*/ 	.word	0x000000ff
        /*0220*/ 	.word	0x00000000
        /*0224*/ 	.short	0x010a
        /*0226*/ 	.byte	0x04
	.zero		1


	//   ....[25]....
        /*0228*/ 	.word	0x00001ee0
        /*022c*/ 	.word	0x000000ff
        /*0230*/ 	.word	0x00000000
        /*0234*/ 	.short	0x010a
        /*0236*/ 	.byte	0x04
	.zero		1


	//   ....[26]....
        /*0238*/ 	.word	0x00002140
        /*023c*/ 	.word	0x00000004
        /*0240*/ 	.word	0x00000000
        /*0244*/ 	.short	0x0101
        /*0246*/ 	.byte	0x3f
	.zero		1


	//   ....[27]....
        /*0248*/ 	.word	0x00002360
        /*024c*/ 	.word	0x00000000
        /*0250*/ 	.word	0x00000000
        /*0254*/ 	.short	0x0101
        /*0256*/ 	.byte	0x3f
	.zero		1


	//   ....[28]....
        /*0258*/ 	.word	0x00002f70
        /*025c*/ 	.word	0x000000ff
        /*0260*/ 	.word	0x00000060
        /*0264*/ 	.short	0x010a
        /*0266*/ 	.byte	0x33
	.zero		1


	//   ....[29]....
        /*0268*/ 	.word	0x000036e0
        /*026c*/ 	.word	0x000000ff
        /*0270*/ 	.word	0x00000000
        /*0274*/ 	.short	0x0101
        /*0276*/ 	.byte	0x04
	.zero		1


	//   ....[30]....
        /*0278*/ 	.word	0x000037b0
        /*027c*/ 	.word	0x00000004
        /*0280*/ 	.word	0x00000060
        /*0284*/ 	.short	0x010a
        /*0286*/ 	.byte	0x3f
	.zero		1


	//   ....[31]....
        /*0288*/ 	.word	0x00003ed0
        /*028c*/ 	.word	0x000000ff
        /*0290*/ 	.word	0x00000000
        /*0294*/ 	.short	0x0101
        /*0296*/ 	.byte	0x04
	.zero		1


	//   ....[32]....
        /*0298*/ 	.word	0x00003fc0
        /*029c*/ 	.word	0x00000004
        /*02a0*/ 	.word	0x00000060
        /*02a4*/ 	.short	0x010a
        /*02a6*/ 	.byte	0x3f
	.zero		1


	//   ....[33]....
        /*02a8*/ 	.word	0x00004710
        /*02ac*/ 	.word	0x000000ff
        /*02b0*/ 	.word	0x00000000
        /*02b4*/ 	.short	0x0101
        /*02b6*/ 	.byte	0x04
	.zero		1


	//   ....[34]....
        /*02b8*/ 	.word	0x000047e0
        /*02bc*/ 	.word	0x00000005
        /*02c0*/ 	.word	0x00000060
        /*02c4*/ 	.short	0x010a
        /*02c6*/ 	.byte	0x3f
	.zero		1


	//   ....[35]....
        /*02c8*/ 	.word	0x00004ef0
        /*02cc*/ 	.word	0x000000ff
        /*02d0*/ 	.word	0x00000000
        /*02d4*/ 	.short	0x0101
        /*02d6*/ 	.byte	0x04
	.zero		1


	//   ....[36]....
        /*02d8*/ 	.word	0x00005850
        /*02dc*/ 	.word	0x000000ff
        /*02e0*/ 	.word	0x00000000
        /*02e4*/ 	.short	0x0101
        /*02e6*/ 	.byte	0x04
	.zero		1


	//   ....[37]....
        /*02e8*/ 	.word	0x00005e60
        /*02ec*/ 	.word	0x000000ff
        /*02f0*/ 	.word	0x000000a8
        /*02f4*/ 	.short	0x010a
        /*02f6*/ 	.byte	0x04
	.zero		1


	//   ....[38]....
        /*02f8*/ 	.word	0x00006270
        /*02fc*/ 	.word	0x000000ff
        /*0300*/ 	.word	0x00000080
        /*0304*/ 	.short	0x010a
        /*0306*/ 	.byte	0x05
	.zero		1


	//   ....[39]....
        /*0308*/ 	.word	0x00006360
        /*030c*/ 	.word	0x000000ff
        /*0310*/ 	.word	0x00000060
        /*0314*/ 	.short	0x010b
        /*0316*/ 	.byte	0x05
	.zero		1


	//   ....[40]....
        /*0318*/ 	.word	0x000063c0
        /*031c*/ 	.word	0x000000ff
        /*0320*/ 	.word	0x00000000
        /*0324*/ 	.short	0x0101
        /*0326*/ 	.byte	0x04
	.zero		1


	//   ....[41]....
        /*0328*/ 	.word	0x000063f0
        /*032c*/ 	.word	0x000000ff
        /*0330*/ 	.word	0x00000088
        /*0334*/ 	.short	0x010a
        /*0336*/ 	.byte	0x05
	.zero		1


	//   ....[42]....
        /*0338*/ 	.word	0x00006500
        /*033c*/ 	.word	0x000000ff
        /*0340*/ 	.word	0x00000068
        /*0344*/ 	.short	0x010b
        /*0346*/ 	.byte	0x05
	.zero		1


	//   ....[43]....
        /*0348*/ 	.word	0x00006560
        /*034c*/ 	.word	0x000000ff
        /*0350*/ 	.word	0x00000000
        /*0354*/ 	.short	0x0101
        /*0356*/ 	.byte	0x04
	.zero		1


	//   ....[44]....
        /*0358*/ 	.word	0x00006590
        /*035c*/ 	.word	0x000000ff
        /*0360*/ 	.word	0x00000090
        /*0364*/ 	.short	0x010a
        /*0366*/ 	.byte	0x05
	.zero		1


	//   ....[45]....
        /*0368*/ 	.word	0x000066a0
        /*036c*/ 	.word	0x000000ff
        /*0370*/ 	.word	0x00000070
        /*0374*/ 	.short	0x010b
        /*0376*/ 	.byte	0x05
	.zero		1


	//   ....[46]....
        /*0378*/ 	.word	0x00006700
        /*037c*/ 	.word	0x000000ff
        /*0380*/ 	.word	0x00000000
        /*0384*/ 	.short	0x0101
        /*0386*/ 	.byte	0x04
	.zero		1


	//   ....[47]....
        /*0388*/ 	.word	0x00006730
        /*038c*/ 	.word	0x000000ff
        /*0390*/ 	.word	0x00000098
        /*0394*/ 	.short	0x010a
        /*0396*/ 	.byte	0x05
	.zero		1


	//   ....[48]....
        /*0398*/ 	.word	0x00006840
        /*039c*/ 	.word	0x000000ff
        /*03a0*/ 	.word	0x00000078
        /*03a4*/ 	.short	0x010b
        /*03a6*/ 	.byte	0x05
	.zero		1


	//   ....[49]....
        /*03a8*/ 	.word	0x00006930
        /*03ac*/ 	.word	0x000000ff
        /*03b0*/ 	.word	0x00000000
        /*03b4*/ 	.short	0x0101
        /*03b6*/ 	.byte	0x04
	.zero		1


	//   ....[50]....
        /*03b8*/ 	.word	0x00006f70
        /*03bc*/ 	.word	0x00000003
        /*03c0*/ 	.word	0x00000080
        /*03c4*/ 	.short	0x010a
        /*03c6*/ 	.byte	0x3f
	.zero		1


	//   ....[51]....
        /*03c8*/ 	.word	0x00006fb0
        /*03cc*/ 	.word	0x00000003
        /*03d0*/ 	.word	0x00000088
        /*03d4*/ 	.short	0x010a
        /*03d6*/ 	.byte	0x3f
	.zero		1


	//   ....[52]....
        /*03d8*/ 	.word	0x00006ff0
        /*03dc*/ 	.word	0x00000003
        /*03e0*/ 	.word	0x00000090
        /*03e4*/ 	.short	0x010a
        /*03e6*/ 	.byte	0x3f
	.zero		1


	//   ....[53]....
        /*03e8*/ 	.word	0x00007040
        /*03ec*/ 	.word	0x00000003
        /*03f0*/ 	.word	0x00000098
        /*03f4*/ 	.short	0x010a
        /*03f6*/ 	.byte	0x3f
	.zero		1


	//   ....[54]....
        /*03f8*/ 	.word	0x00007390
        /*03fc*/ 	.word	0x0000000e
        /*0400*/ 	.word	0x00000030
        /*0404*/ 	.short	0x010a
        /*0406*/ 	.byte	0x3f
	.zero		1


	//   ....[55]....
        /*0408*/ 	.word	0x00007710
        /*040c*/ 	.word	0x00000006
        /*0410*/ 	.word	0x000000a8
        /*0414*/ 	.short	0x0101
        /*0416*/ 	.byte	0x3f
	.zero		1


	//   ....[56]....
        /*0418*/ 	.word	0x00007e40
        /*041c*/ 	.word	0x00000007
        /*0420*/ 	.word	0x00000000
        /*0424*/ 	.short	0x010a
        /*0426*/ 	.byte	0x3f
	.zero		1


	//   ....[57]....
        /*0428*/ 	.word	0x00007ec0
        /*042c*/ 	.word	0x00000009
        /*0430*/ 	.word	0x00000000
        /*0434*/ 	.short	0x010a
        /*0436*/ 	.byte	0x3f
	.zero		1


	//   ....[58]....
        /*0438*/ 	.word	0x00007f50
        /*043c*/ 	.word	0x00000006
        /*0440*/ 	.word	0x00000000
        /*0444*/ 	.short	0x010a
        /*0446*/ 	.byte	0x3f
	.zero		1


	//   ....[59]....
        /*0448*/ 	.word	0x00007fe0
        /*044c*/ 	.word	0x00000009
        /*0450*/ 	.word	0x00000000
        /*0454*/ 	.short	0x010a
        /*0456*/ 	.byte	0x3f
	.zero		1


	//   ....[60]....
        /*0458*/ 	.word	0x00008070
        /*045c*/ 	.word	0x00000006
        /*0460*/ 	.word	0x00000000
        /*0464*/ 	.short	0x010a
        /*0466*/ 	.byte	0x3f
	.zero		1


	//   ....[61]....
        /*0468*/ 	.word	0x00008100
        /*046c*/ 	.word	0x00000003
        /*0470*/ 	.word	0x00000000
        /*0474*/ 	.short	0x010a
        /*0476*/ 	.byte	0x3f
	.zero		1


	//   ....[62]....
        /*0478*/ 	.word	0x00008160
        /*047c*/ 	.word	0x00000003
        /*0480*/ 	.word	0x00000000
        /*0484*/ 	.short	0x010a
        /*0486*/ 	.byte	0x3f
	.zero		1


	//   ....[63]....
        /*0488*/ 	.word	0x000081c0
        /*048c*/ 	.word	0x00000005
        /*0490*/ 	.word	0x00000000
        /*0494*/ 	.short	0x010a
        /*0496*/ 	.byte	0x3f
	.zero		1


	//   ....[64]....
        /*0498*/ 	.word	0x00008220
        /*049c*/ 	.word	0x00000004
        /*04a0*/ 	.word	0x00000060
        /*04a4*/ 	.short	0x010a
        /*04a6*/ 	.byte	0x3f
	.zero		1


	//   ....[65]....
        /*04a8*/ 	.word	0x00008270
        /*04ac*/ 	.word	0x00000004
        /*04b0*/ 	.word	0x00000060
        /*04b4*/ 	.short	0x010a
        /*04b6*/ 	.byte	0x3f
	.zero		1


	//   ....[66]....
        /*04b8*/ 	.word	0x000082c0
        /*04bc*/ 	.word	0x00000004
        /*04c0*/ 	.word	0x00000060
        /*04c4*/ 	.short	0x010a
        /*04c6*/ 	.byte	0x3f
	.zero		1


	//   ....[67]....
        /*04c8*/ 	.word	0x00008310
        /*04cc*/ 	.word	0x00000005
        /*04d0*/ 	.word	0x00000060
        /*04d4*/ 	.short	0x010a
        /*04d6*/ 	.byte	0x3f
	.zero		1


	//   ....[68]....
        /*04d8*/ 	.word	0x00008370
        /*04dc*/ 	.word	0x00000003
        /*04e0*/ 	.word	0x000000a8
        /*04e4*/ 	.short	0x010a
        /*04e6*/ 	.byte	0x3f
	.zero		1


	//   ....[69]....
        /*04e8*/ 	.word	0x000083d0
        /*04ec*/ 	.word	0x00000005
        /*04f0*/ 	.word	0x00000080
        /*04f4*/ 	.short	0x010a
        /*04f6*/ 	.byte	0x3f
	.zero		1


	//   ....[70]....
        /*04f8*/ 	.word	0x00008430
        /*04fc*/ 	.word	0x00000005
        /*0500*/ 	.word	0x00000088
        /*0504*/ 	.short	0x010a
        /*0506*/ 	.byte	0x3f
	.zero		1


	//   ....[71]....
        /*0508*/ 	.word	0x00008490
        /*050c*/ 	.word	0x00000005
        /*0510*/ 	.word	0x00000090
        /*0514*/ 	.short	0x010a
        /*0516*/ 	.byte	0x3f
	.zero		1


	//   ....[72]....
        /*0518*/ 	.word	0x000084f0
        /*051c*/ 	.word	0x00000005
        /*0520*/ 	.word	0x00000098
        /*0524*/ 	.short	0x010a
        /*0526*/ 	.byte	0x3f
	.zero		1


	//   ....[73]....
        /*0528*/ 	.word	0x00008540
        /*052c*/ 	.word	0x00000003
        /*0530*/ 	.word	0x00000080
        /*0534*/ 	.short	0x010a
        /*0536*/ 	.byte	0x3f
	.zero		1


	//   ....[74]....
        /*0538*/ 	.word	0x00008590
        /*053c*/ 	.word	0x00000003
        /*0540*/ 	.word	0x00000088
        /*0544*/ 	.short	0x010a
        /*0546*/ 	.byte	0x3f
	.zero		1


	//   ....[75]....
        /*0548*/ 	.word	0x000085e0
        /*054c*/ 	.word	0x00000003
        /*0550*/ 	.word	0x00000090
        /*0554*/ 	.short	0x010a
        /*0556*/ 	.byte	0x3f
	.zero		1


	//   ....[76]....
        /*0558*/ 	.word	0x000086b0
        /*055c*/ 	.word	0x0000000e
        /*0560*/ 	.word	0x00000030
        /*0564*/ 	.short	0x010a
        /*0566*/ 	.byte	0x3f
	.zero		1


	//   ....[77]....
        /*0568*/ 	.word	0x00008780
        /*056c*/ 	.word	0x00000007
        /*0570*/ 	.word	0x00000000
        /*0574*/ 	.short	0x010a
        /*0576*/ 	.byte	0x3f
	.zero		1


	//   ....[78]....
        /*0578*/ 	.word	0x000087d0
        /*057c*/ 	.word	0x00000009
        /*0580*/ 	.word	0x00000000
        /*0584*/ 	.short	0x010a
        /*0586*/ 	.byte	0x3f
	.zero		1


	//   ....[79]....
        /*0588*/ 	.word	0x00008820
        /*058c*/ 	.word	0x00000006
        /*0590*/ 	.word	0x00000000
        /*0594*/ 	.short	0x010a
        /*0596*/ 	.byte	0x3f
	.zero		1


	//   ....[80]....
        /*0598*/ 	.word	0x00008870
        /*059c*/ 	.word	0x00000009
        /*05a0*/ 	.word	0x00000000
        /*05a4*/ 	.short	0x010a
        /*05a6*/ 	.byte	0x3f
	.zero		1


	//   ....[81]....
        /*05a8*/ 	.word	0x000088c0
        /*05ac*/ 	.word	0x00000006
        /*05b0*/ 	.word	0x00000000
        /*05b4*/ 	.short	0x010a
        /*05b6*/ 	.byte	0x3f
	.zero		1


	//----- nvinfo : EIATTR_NUM_MBARRIERS
	.align		4
.L_38:
        /*05b8*/ 	.byte	0x03, 0x38
        /*05ba*/ 	.short	0x0016


	//----- nvinfo : EIATTR_EXIT_INSTR_OFFSETS
	.align		4
        /*05bc*/ 	.byte	0x04, 0x1c
        /*05be*/ 	.short	(.L_40 - .L_39)


	//   ....[0]....
.L_39:
        /*05c0*/ 	.word	0x00008150


	//----- nvinfo : EIATTR_MAX_THREADS
	.align		4
.L_40:
        /*05c4*/ 	.byte	0x04, 0x05
        /*05c6*/ 	.short	(.L_42 - .L_41)
.L_41:
        /*05c8*/ 	.word	0x00000180
        /*05cc*/ 	.word	0x00000001
        /*05d0*/ 	.word	0x00000001


	//----- nvinfo : EIATTR_CRS_STACK_SIZE
	.align		4
.L_42:
        /*05d4*/ 	.byte	0x04, 0x1e
        /*05d6*/ 	.short	(.L_44 - .L_43)
.L_43:
        /*05d8*/ 	.word	0x00000000


	//----- nvinfo : EIATTR_CBANK_PARAM_SIZE
	.align		4
.L_44:
        /*05dc*/ 	.byte	0x03, 0x19
        /*05de*/ 	.short	0x0770


	//----- nvinfo : EIATTR_PARAM_CBANK
	.align		4
        /*05e0*/ 	.byte	0x04, 0x0a
        /*05e2*/ 	.short	(.L_46 - .L_45)
	.align		4
.L_45:
        /*05e4*/ 	.word	index@(.nv.constant0._ZN7cutlass13device_kernelINS_4gemm6kernel13GemmUniversalIN4cute5tupleIJiiiiEEENS1_10collective13CollectiveMmaINS1_34MainloopSm90TmaGmmaWarpSpecializedILi6ENS5_IJNS4_1CILi2EEENSA_ILi1EEESC_EEENS1_35KernelTmaWarpSpecializedCooperativeEEENS5_IJNSA_ILi128EEESG_NSA_ILi64EEEEEENS_10bfloat16_tENS5_IJlSC_lEEESJ_SK_NS4_8TiledMMAINS4_8MMA_AtomIJNS4_4SM904GMMA28MMA_64x128x16_F32BF16BF16_SSILNSO_5MajorE0ELSQ_0ELNSO_7ScaleInE1ELSR_1EEEEEENS4_6LayoutISD_NS5_IJSC_NSA_ILi0EEESV_EEEEENS5_IJNS4_10UnderscoreESY_SY_EEEEENS4_13SM90_TMA_LOADENS4_14ComposedLayoutINS4_7SwizzleILi3ELi4ELi3EEENS4_18smem_ptr_flag_bitsILi16EEENSU_INS5_IJNSA_ILi8EEESH_EEENS5_IJSH_SC_EEEEEEEvNS4_8identityENS4_23SM90_TMA_LOAD_MULTICASTES1B_vS1C_EENS_8epilogue10collective18CollectiveEpilogueINS1F_22Sm90TmaWarpSpecializedILi4ELi2ELi16ELb1ELb0EEEJSI_NS5_IJSG_NSA_ILi32EEEEEESJ_SK_SJ_SK_NS1F_6fusion15FusionCallbacksIS1J_NS1M_23LinCombPerRowBiasEltActINS1F_6thread4ReLuESJ_fSJ_SJ_fLi8ELNS_15FloatRoundStyleE2EEESI_S1L_JEEES11_NS12_INS13_ILi2ELi4ELi3EEES16_NSU_INS5_IJS17_S1K_EEENS5_IJS1K_SC_EEEEEEENS4_17SM75_U32x4_LDSM_NENS4_14SM90_TMA_STOREES1Y_NS4_17SM90_U32x4_STSM_NENS4_9Copy_AtomIJS21_NS_6half_tEEEEvEEEvvEEEEvNT_6ParamsE)
        /*05e8*/ 	.short	0x0210
        /*05ea*/ 	.short	0x0770


	//----- nvinfo : EIATTR_SW_WAR
	.align		4
.L_46:
        /*05ec*/ 	.byte	0x04, 0x36
        /*05ee*/ 	.short	(.L_48 - .L_47)
.L_47:
        /*05f0*/ 	.word	0x00000008
.L_48:


//--------------------- .nv.callgraph             --------------------------
	.section	.nv.callgraph,"",@"SHT_CUDA_CALLGRAPH"
	.align	4
	.sectionentsize	8
	.align		4
        /*0000*/ 	.word	0x00000000
	.align		4
        /*0004*/ 	.word	0xffffffff
	.align		4
        /*0008*/ 	.word	index@(_ZN7cutlass13device_kernelINS_4gemm6kernel13GemmUniversalIN4cute5tupleIJiiiiEEENS1_10collective13CollectiveMmaINS1_34MainloopSm90TmaGmmaWarpSpecializedILi6ENS5_IJNS4_1CILi2EEENSA_ILi1EEESC_EEENS1_35KernelTmaWarpSpecializedCooperativeEEENS5_IJNSA_ILi128EEESG_NSA_ILi64EEEEEENS_10bfloat16_tENS5_IJlSC_lEEESJ_SK_NS4_8TiledMMAINS4_8MMA_AtomIJNS4_4SM904GMMA28MMA_64x128x16_F32BF16BF16_SSILNSO_5MajorE0ELSQ_0ELNSO_7ScaleInE1ELSR_1EEEEEENS4_6LayoutISD_NS5_IJSC_NSA_ILi0EEESV_EEEEENS5_IJNS4_10UnderscoreESY_SY_EEEEENS4_13SM90_TMA_LOADENS4_14ComposedLayoutINS4_7SwizzleILi3ELi4ELi3EEENS4_18smem_ptr_flag_bitsILi16EEENSU_INS5_IJNSA_ILi8EEESH_EEENS5_IJSH_SC_EEEEEEEvNS4_8identityENS4_23SM90_TMA_LOAD_MULTICASTES1B_vS1C_EENS_8epilogue10collective18CollectiveEpilogueINS1F_22Sm90TmaWarpSpecializedILi4ELi2ELi16ELb1ELb0EEEJSI_NS5_IJSG_NSA_ILi32EEEEEESJ_SK_SJ_SK_NS1F_6fusion15FusionCallbacksIS1J_NS1M_23LinCombPerRowBiasEltActINS1F_6thread4ReLuESJ_fSJ_SJ_fLi8ELNS_15FloatRoundStyleE2EEESI_S1L_JEEES11_NS12_INS13_ILi2ELi4ELi3EEES16_NSU_INS5_IJS17_S1K_EEENS5_IJS1K_SC_EEEEEEENS4_17SM75_U32x4_LDSM_NENS4_14SM90_TMA_STOREES1Y_NS4_17SM90_U32x4_STSM_NENS4_9Copy_AtomIJS21_NS_6half_tEEEEvEEEvvEEEEvNT_6ParamsE)
	.align		4
        /*000c*/ 	.word	index@(__assertfail)
	.align		4
        /*0010*/ 	.word	0x00000000
	.align		4
        /*0014*/ 	.word	0xfffffffe
	.align		4
        /*0018*/ 	.word	0x00000000
	.align		4
        /*001c*/ 	.word	0xfffffffd
	.align		4
        /*0020*/ 	.word	0x00000000
	.align		4
        /*0024*/ 	.word	0xfffffffc


//--------------------- .nv.constant4             --------------------------
	.section	.nv.constant4,"a",@progbits
	.align	8
	.align		8
.nv.constant4:
        /*0000*/ 	.dword	__assertfail
	.align		8
        /*0008*/ 	.dword	__unnamed_1
	.align		8
        /*0010*/ 	.dword	__unnamed_2
	.align		8
        /*0018*/ 	.dword	_ZN39_INTERNAL_788c2611_4_k_cu_e94fda7e_38344cuda3std3__45__cpo5beginE
	.align		8
        /*0020*/ 	.dword	_ZN39_INTERNAL_788c2611_4_k_cu_e94fda7e_38344cuda3std3__45__cpo3endE
	.align		8
        /*0028*/ 	.dword	_ZN39_INTERNAL_788c2611_4_k_cu_e94fda7e_38344cuda3std3__45__cpo6cbeginE
	.align		8
        /*0030*/ 	.dword	_ZN39_INTERNAL_788c2611_4_k_cu_e94fda7e_38344cuda3std3__45__cpo4cendE
	.align		8
        /*0038*/ 	.dword	_ZN39_INTERNAL_788c2611_4_k_cu_e94fda7e_38344cuda3std3__441_GLOBAL__N__788c2611_4_k_cu_e94fda7e_38346ignoreE
	.align		8
        /*0040*/ 	.dword	_ZN39_INTERNAL_788c2611_4_k_cu_e94fda7e_38344cuda3std3__419piecewise_constructE
	.align		8
        /*0048*/ 	.dword	_ZN39_INTERNAL_788c2611_4_k_cu_e94fda7e_38344cuda3std3__48in_placeE
	.align		8
        /*0050*/ 	.dword	_ZN39_INTERNAL_788c2611_4_k_cu_e94fda7e_38344cuda3std6ranges3__45__cpo4swapE
	.align		8
        /*0058*/ 	.dword	_ZN39_INTERNAL_788c2611_4_k_cu_e94fda7e_38344cuda3std6ranges3__45__cpo9iter_moveE
	.align		8
        /*0060*/ 	.dword	_ZN39_INTERNAL_788c2611_4_k_cu_e94fda7e_38344cute7productE
	.align		8
        /*0068*/ 	.dword	_ZN39_INTERNAL_788c2611_4_k_cu_e94fda7e_38344cute1_E
	.align		8
        /*0070*/ 	.dword	$str$22
	.align		8
        /*0078*/ 	.dword	$str$23
	.align		8
        /*0080*/ 	.dword	$str$26
	.align		8
        /*0088*/ 	.dword	$str$27


//--------------------- .text._ZN7cutlass13device_kernelINS_4gemm6kernel13GemmUniversalIN4cute5tupleIJiiiiEEENS1_10collective13CollectiveMmaINS1_34MainloopSm90TmaGmmaWarpSpecializedILi6ENS5_IJNS4_1CILi2EEENSA_ILi1EEESC_EEENS1_35KernelTmaWarpSpecializedCooperativeEEENS5_IJNSA_ILi128EEESG_NSA_ILi64EEEEEENS_10bfloat16_tENS5_IJlSC_lEEESJ_SK_NS4_8TiledMMAINS4_8MMA_AtomIJNS4_4SM904GMMA28MMA_64x128x16_F32BF16BF16_SSILNSO_5MajorE0ELSQ_0ELNSO_7ScaleInE1ELSR_1EEEEEENS4_6LayoutISD_NS5_IJSC_NSA_ILi0EEESV_EEEEENS5_IJNS4_10UnderscoreESY_SY_EEEEENS4_13SM90_TMA_LOADENS4_14ComposedLayoutINS4_7SwizzleILi3ELi4ELi3EEENS4_18smem_ptr_flag_bitsILi16EEENSU_INS5_IJNSA_ILi8EEESH_EEENS5_IJSH_SC_EEEEEEEvNS4_8identityENS4_23SM90_TMA_LOAD_MULTICASTES1B_vS1C_EENS_8epilogue10collective18CollectiveEpilogueINS1F_22Sm90TmaWarpSpecializedILi4ELi2ELi16ELb1ELb0EEEJSI_NS5_IJSG_NSA_ILi32EEEEEESJ_SK_SJ_SK_NS1F_6fusion15FusionCallbacksIS1J_NS1M_23LinCombPerRowBiasEltActINS1F_6thread4ReLuESJ_fSJ_SJ_fLi8ELNS_15FloatRoundStyleE2EEESI_S1L_JEEES11_NS12_INS13_ILi2ELi4ELi3EEES16_NSU_INS5_IJS17_S1K_EEENS5_IJS1K_SC_EEEEEEENS4_17SM75_U32x4_LDSM_NENS4_14SM90_TMA_STOREES1Y_NS4_17SM90_U32x4_STSM_NENS4_9Copy_AtomIJS21_NS_6half_tEEEEvEEEvvEEEEvNT_6ParamsE --------------------------
	.section	.text._ZN7cutlass13device_kernelINS_4gemm6kernel13GemmUniversalIN4cute5tupleIJiiiiEEENS1_10collective13CollectiveMmaINS1_34MainloopSm90TmaGmmaWarpSpecializedILi6ENS5_IJNS4_1CILi2EEENSA_ILi1EEESC_EEENS1_35KernelTmaWarpSpecializedCooperativeEEENS5_IJNSA_ILi128EEESG_NSA_ILi64EEEEEENS_10bfloat16_tENS5_IJlSC_lEEESJ_SK_NS4_8TiledMMAINS4_8MMA_AtomIJNS4_4SM904GMMA28MMA_64x128x16_F32BF16BF16_SSILNSO_5MajorE0ELSQ_0ELNSO_7ScaleInE1ELSR_1EEEEEENS4_6LayoutISD_NS5_IJSC_NSA_ILi0EEESV_EEEEENS5_IJNS4_10UnderscoreESY_SY_EEEEENS4_13SM90_TMA_LOADENS4_14ComposedLayoutINS4_7SwizzleILi3ELi4ELi3EEENS4_18smem_ptr_flag_bitsILi16EEENSU_INS5_IJNSA_ILi8EEESH_EEENS5_IJSH_SC_EEEEEEEvNS4_8identityENS4_23SM90_TMA_LOAD_MULTICASTES1B_vS1C_EENS_8epilogue10collective18CollectiveEpilogueINS1F_22Sm90TmaWarpSpecializedILi4ELi2ELi16ELb1ELb0EEEJSI_NS5_IJSG_NSA_ILi32EEEEEESJ_SK_SJ_SK_NS1F_6fusion15FusionCallbacksIS1J_NS1M_23LinCombPerRowBiasEltActINS1F_6thread4ReLuESJ_fSJ_SJ_fLi8ELNS_15FloatRoundStyleE2EEESI_S1L_JEEES11_NS12_INS13_ILi2ELi4ELi3EEES16_NSU_INS5_IJS17_S1K_EEENS5_IJS1K_SC_EEEEEEENS4_17SM75_U32x4_LDSM_NENS4_14SM90_TMA_STOREES1Y_NS4_17SM90_U32x4_STSM_NENS4_9Copy_AtomIJS21_NS_6half_tEEEEvEEEvvEEEEvNT_6ParamsE,"ax",@progbits
	.align	128
.text._ZN7cutlass13device_kernelINS_4gemm6kernel13GemmUniversalIN4cute5tupleIJiiiiEEENS1_10collective13CollectiveMmaINS1_34MainloopSm90TmaGmmaWarpSpecializedILi6ENS5_IJNS4_1CILi2EEENSA_ILi1EEESC_EEENS1_35KernelTmaWarpSpecializedCooperativeEEENS5_IJNSA_ILi128EEESG_NSA_ILi64EEEEEENS_10bfloat16_tENS5_IJlSC_lEEESJ_SK_NS4_8TiledMMAINS4_8MMA_AtomIJNS4_4SM904GMMA28MMA_64x128x16_F32BF16BF16_SSILNSO_5MajorE0ELSQ_0ELNSO_7ScaleInE1ELSR_1EEEEEENS4_6LayoutISD_NS5_IJSC_NSA_ILi0EEESV_EEEEENS5_IJNS4_10UnderscoreESY_SY_EEEEENS4_13SM90_TMA_LOADENS4_14ComposedLayoutINS4_7SwizzleILi3ELi4ELi3EEENS4_18smem_ptr_flag_bitsILi16EEENSU_INS5_IJNSA_ILi8EEESH_EEENS5_IJSH_SC_EEEEEEEvNS4_8identityENS4_23SM90_TMA_LOAD_MULTICASTES1B_vS1C_EENS_8epilogue10collective18CollectiveEpilogueINS1F_22Sm90TmaWarpSpecializedILi4ELi2ELi16ELb1ELb0EEEJSI_NS5_IJSG_NSA_ILi32EEEEEESJ_SK_SJ_SK_NS1F_6fusion15FusionCallbacksIS1J_NS1M_23LinCombPerRowBiasEltActINS1F_6thread4ReLuESJ_fSJ_SJ_fLi8ELNS_15FloatRoundStyleE2EEESI_S1L_JEEES11_NS12_INS13_ILi2ELi4ELi3EEES16_NSU_INS5_IJS17_S1K_EEENS5_IJS1K_SC_EEEEEEENS4_17SM75_U32x4_LDSM_NENS4_14SM90_TMA_STOREES1Y_NS4_17SM90_U32x4_STSM_NENS4_9Copy_AtomIJS21_NS_6half_tEEEEvEEEvvEEEEvNT_6ParamsE:
        .type           _ZN7cutlass13device_kernelINS_4gemm6kernel13GemmUniversalIN4cute5tupleIJiiiiEEENS1_10collective13CollectiveMmaINS1_34MainloopSm90TmaGmmaWarpSpecializedILi6ENS5_IJNS4_1CILi2EEENSA_ILi1EEESC_EEENS1_35KernelTmaWarpSpecializedCooperativeEEENS5_IJNSA_ILi128EEESG_NSA_ILi64EEEEEENS_10bfloat16_tENS5_IJlSC_lEEESJ_SK_NS4_8TiledMMAINS4_8MMA_AtomIJNS4_4SM904GMMA28MMA_64x128x16_F32BF16BF16_SSILNSO_5MajorE0ELSQ_0ELNSO_7ScaleInE1ELSR_1EEEEEENS4_6LayoutISD_NS5_IJSC_NSA_ILi0EEESV_EEEEENS5_IJNS4_10UnderscoreESY_SY_EEEEENS4_13SM90_TMA_LOADENS4_14ComposedLayoutINS4_7SwizzleILi3ELi4ELi3EEENS4_18smem_ptr_flag_bitsILi16EEENSU_INS5_IJNSA_ILi8EEESH_EEENS5_IJSH_SC_EEEEEEEvNS4_8identityENS4_23SM90_TMA_LOAD_MULTICASTES1B_vS1C_EENS_8epilogue10collective18CollectiveEpilogueINS1F_22Sm90TmaWarpSpecializedILi4ELi2ELi16ELb1ELb0EEEJSI_NS5_IJSG_NSA_ILi32EEEEEESJ_SK_SJ_SK_NS1F_6fusion15FusionCallbacksIS1J_NS1M_23LinCombPerRowBiasEltActINS1F_6thread4ReLuESJ_fSJ_SJ_fLi8ELNS_15FloatRoundStyleE2EEESI_S1L_JEEES11_NS12_INS13_ILi2ELi4ELi3EEES16_NSU_INS5_IJS17_S1K_EEENS5_IJS1K_SC_EEEEEEENS4_17SM75_U32x4_LDSM_NENS4_14SM90_TMA_STOREES1Y_NS4_17SM90_U32x4_STSM_NENS4_9Copy_AtomIJS21_NS_6half_tEEEEvEEEvvEEEEvNT_6ParamsE,@function
        .size           _ZN7cutlass13device_kernelINS_4gemm6kernel13GemmUniversalIN4cute5tupleIJiiiiEEENS1_10collective13CollectiveMmaINS1_34MainloopSm90TmaGmmaWarpSpecializedILi6ENS5_IJNS4_1CILi2EEENSA_ILi1EEESC_EEENS1_35KernelTmaWarpSpecializedCooperativeEEENS5_IJNSA_ILi128EEESG_NSA_ILi64EEEEEENS_10bfloat16_tENS5_IJlSC_lEEESJ_SK_NS4_8TiledMMAINS4_8MMA_AtomIJNS4_4SM904GMMA28MMA_64x128x16_F32BF16BF16_SSILNSO_5MajorE0ELSQ_0ELNSO_7ScaleInE1ELSR_1EEEEEENS4_6LayoutISD_NS5_IJSC_NSA_ILi0EEESV_EEEEENS5_IJNS4_10UnderscoreESY_SY_EEEEENS4_13SM90_TMA_LOADENS4_14ComposedLayoutINS4_7SwizzleILi3ELi4ELi3EEENS4_18smem_ptr_flag_bitsILi16EEENSU_INS5_IJNSA_ILi8EEESH_EEENS5_IJSH_SC_EEEEEEEvNS4_8identityENS4_23SM90_TMA_LOAD_MULTICASTES1B_vS1C_EENS_8epilogue10collective18CollectiveEpilogueINS1F_22Sm90TmaWarpSpecializedILi4ELi2ELi16ELb1ELb0EEEJSI_NS5_IJSG_NSA_ILi32EEEEEESJ_SK_SJ_SK_NS1F_6fusion15FusionCallbacksIS1J_NS1M_23LinCombPerRowBiasEltActINS1F_6thread4ReLuESJ_fSJ_SJ_fLi8ELNS_15FloatRoundStyleE2EEESI_S1L_JEEES11_NS12_INS13_ILi2ELi4ELi3EEES16_NSU_INS5_IJS17_S1K_EEENS5_IJS1K_SC_EEEEEEENS4_17SM75_U32x4_LDSM_NENS4_14SM90_TMA_STOREES1Y_NS4_17SM90_U32x4_STSM_NENS4_9Copy_AtomIJS21_NS_6half_tEEEEvEEEvvEEEEvNT_6ParamsE,(.L_x_198 - _ZN7cutlass13device_kernelINS_4gemm6kernel13GemmUniversalIN4cute5tupleIJiiiiEEENS1_10collective13CollectiveMmaINS1_34MainloopSm90TmaGmmaWarpSpecializedILi6ENS5_IJNS4_1CILi2EEENSA_ILi1EEESC_EEENS1_35KernelTmaWarpSpecializedCooperativeEEENS5_IJNSA_ILi128EEESG_NSA_ILi64EEEEEENS_10bfloat16_tENS5_IJlSC_lEEESJ_SK_NS4_8TiledMMAINS4_8MMA_AtomIJNS4_4SM904GMMA28MMA_64x128x16_F32BF16BF16_SSILNSO_5MajorE0ELSQ_0ELNSO_7ScaleInE1ELSR_1EEEEEENS4_6LayoutISD_NS5_IJSC_NSA_ILi0EEESV_EEEEENS5_IJNS4_10UnderscoreESY_SY_EEEEENS4_13SM90_TMA_LOADENS4_14ComposedLayoutINS4_7SwizzleILi3ELi4ELi3EEENS4_18smem_ptr_flag_bitsILi16EEENSU_INS5_IJNSA_ILi8EEESH_EEENS5_IJSH_SC_EEEEEEEvNS4_8identityENS4_23SM90_TMA_LOAD_MULTICASTES1B_vS1C_EENS_8epilogue10collective18CollectiveEpilogueINS1F_22Sm90TmaWarpSpecializedILi4ELi2ELi16ELb1ELb0EEEJSI_NS5_IJSG_NSA_ILi32EEEEEESJ_SK_SJ_SK_NS1F_6fusion15FusionCallbacksIS1J_NS1M_23LinCombPerRowBiasEltActINS1F_6thread4ReLuESJ_fSJ_SJ_fLi8ELNS_15FloatRoundStyleE2EEESI_S1L_JEEES11_NS12_INS13_ILi2ELi4ELi3EEES16_NSU_INS5_IJS17_S1K_EEENS5_IJS1K_SC_EEEEEEENS4_17SM75_U32x4_LDSM_NENS4_14SM90_TMA_STOREES1Y_NS4_17SM90_U32x4_STSM_NENS4_9Copy_AtomIJS21_NS_6half_tEEEEvEEEvvEEEEvNT_6ParamsE)
        .other          _ZN7cutlass13device_kernelINS_4gemm6kernel13GemmUniversalIN4cute5tupleIJiiiiEEENS1_10collective13CollectiveMmaINS1_34MainloopSm90TmaGmmaWarpSpecializedILi6ENS5_IJNS4_1CILi2EEENSA_ILi1EEESC_EEENS1_35KernelTmaWarpSpecializedCooperativeEEENS5_IJNSA_ILi128EEESG_NSA_ILi64EEEEEENS_10bfloat16_tENS5_IJlSC_lEEESJ_SK_NS4_8TiledMMAINS4_8MMA_AtomIJNS4_4SM904GMMA28MMA_64x128x16_F32BF16BF16_SSILNSO_5MajorE0ELSQ_0ELNSO_7ScaleInE1ELSR_1EEEEEENS4_6LayoutISD_NS5_IJSC_NSA_ILi0EEESV_EEEEENS5_IJNS4_10UnderscoreESY_SY_EEEEENS4_13SM90_TMA_LOADENS4_14ComposedLayoutINS4_7SwizzleILi3ELi4ELi3EEENS4_18smem_ptr_flag_bitsILi16EEENSU_INS5_IJNSA_ILi8EEESH_EEENS5_IJSH_SC_EEEEEEEvNS4_8identityENS4_23SM90_TMA_LOAD_MULTICASTES1B_vS1C_EENS_8epilogue10collective18CollectiveEpilogueINS1F_22Sm90TmaWarpSpecializedILi4ELi2ELi16ELb1ELb0EEEJSI_NS5_IJSG_NSA_ILi32EEEEEESJ_SK_SJ_SK_NS1F_6fusion15FusionCallbacksIS1J_NS1M_23LinCombPerRowBiasEltActINS1F_6thread4ReLuESJ_fSJ_SJ_fLi8ELNS_15FloatRoundStyleE2EEESI_S1L_JEEES11_NS12_INS13_ILi2ELi4ELi3EEES16_NSU_INS5_IJS17_S1K_EEENS5_IJS1K_SC_EEEEEEENS4_17SM75_U32x4_LDSM_NENS4_14SM90_TMA_STOREES1Y_NS4_17SM90_U32x4_STSM_NENS4_9Copy_AtomIJS21_NS_6half_tEEEEvEEEvvEEEEvNT_6ParamsE,@"STO_CUDA_ENTRY STV_DEFAULT"
_ZN7cutlass13device_kernelINS_4gemm6kernel13GemmUniversalIN4cute5tupleIJiiiiEEENS1_10collective13CollectiveMmaINS1_34MainloopSm90TmaGmmaWarpSpecializedILi6ENS5_IJNS4_1CILi2EEENSA_ILi1EEESC_EEENS1_35KernelTmaWarpSpecializedCooperativeEEENS5_IJNSA_ILi128EEESG_NSA_ILi64EEEEEENS_10bfloat16_tENS5_IJlSC_lEEESJ_SK_NS4_8TiledMMAINS4_8MMA_AtomIJNS4_4SM904GMMA28MMA_64x128x16_F32BF16BF16_SSILNSO_5MajorE0ELSQ_0ELNSO_7ScaleInE1ELSR_1EEEEEENS4_6LayoutISD_NS5_IJSC_NSA_ILi0EEESV_EEEEENS5_IJNS4_10UnderscoreESY_SY_EEEEENS4_13SM90_TMA_LOADENS4_14ComposedLayoutINS4_7SwizzleILi3ELi4ELi3EEENS4_18smem_ptr_flag_bitsILi16EEENSU_INS5_IJNSA_ILi8EEESH_EEENS5_IJSH_SC_EEEEEEEvNS4_8identityENS4_23SM90_TMA_LOAD_MULTICASTES1B_vS1C_EENS_8epilogue10collective18CollectiveEpilogueINS1F_22Sm90TmaWarpSpecializedILi4ELi2ELi16ELb1ELb0EEEJSI_NS5_IJSG_NSA_ILi32EEEEEESJ_SK_SJ_SK_NS1F_6fusion15FusionCallbacksIS1J_NS1M_23LinCombPerRowBiasEltActINS1F_6thread4ReLuESJ_fSJ_SJ_fLi8ELNS_15FloatRoundStyleE2EEESI_S1L_JEEES11_NS12_INS13_ILi2ELi4ELi3EEES16_NSU_INS5_IJS17_S1K_EEENS5_IJS1K_SC_EEEEEEENS4_17SM75_U32x4_LDSM_NENS4_14SM90_TMA_STOREES1Y_NS4_17SM90_U32x4_STSM_NENS4_9Copy_AtomIJS21_NS_6half_tEEEEvEEEvvEEEEvNT_6ParamsE:
[----:B------:R-:W1:Y:S01]  /*0000*/  LDC R1, c[0x0][0x28] ;  /* 0x00000a00ff017b82 */ /* 0x000e620000000800 */
[----:B------:R-:W2:Y:S07]  /*0010*/  S2R R18, SR_TID.X ;  /* 0x0000000000127919 */ /* 0x000eae0000002100 */
[----:B------:R-:W3:Y:S01]  /*0020*/  LDC.64 R4, c[0x0][0x588] ;  /* 0x00016200ff047b82 */ /* 0x000ee20000000a00 */
[----:B------:R-:W-:Y:S01]  /*0030*/  ELECT P0, URZ, PT ;  /* 0x00000000003f782f */ /* 0x000fe20003800000 */
[----:B------:R-:W-:Y:S01]  /*0040*/  BSSY B0, `(.L_x_0) ;  /* 0x0000016000007945 */ /* 0x000fe20003800000 */
[----:B--2---:R-:W-:-:S02]  /*0050*/  SHF.R.U32.HI R8, RZ, 0x5, R18 ;  /* 0x00000005ff087819 */ /* 0x004fc40000011612 */
[----:B------:R-:W-:-:S03]  /*0060*/  SHF.R.U32.HI R2, RZ, 0x7, R18 ;  /* 0x00000007ff027819 */ /* 0x000fc60000011612 */
[----:B------:R-:W2:Y:S04]  /*0070*/  SHFL.IDX PT, R0, R8, RZ, 0x1f ;  /* 0x00001fff08007589 */ /* 0x000ea800000e0000 */
[----:B------:R4:W1:Y:S01]  /*0080*/  SHFL.IDX PT, R7, R2, RZ, 0x1f ;  /* 0x00001fff02077589 */ /* 0x00086200000e0000 */
[----:B--2---:R-:W-:Y:S02]  /*0090*/  ISETP.NE.OR P0, PT, R0, RZ, !P0 ;  /* 0x000000ff0000720c */ /* 0x004fe40004705670 */
[----:B------:R-:W-:-:S11]  /*00a0*/  SHF.R.S32.HI R3, RZ, 0x1f, R0 ;  /* 0x0000001fff037819 */ /* 0x000fd60000011400 */
[----:B-1-34-:R-:W-:Y:S05]  /*00b0*/  @P0 BRA `(.L_x_1) ;  /* 0x0000000000380947 */ /* 0x01afea0003800000 */
[----:B------:R-:W-:Y:S02]  /*00c0*/  ULDC.64 UR4, c[0x0][0x198] ;  /* 0x0000660000047ab9 */ /* 0x000fe40000000a00 */
[----:B------:R-:W-:Y:S02]  /*00d0*/  UIADD3 UR6, UP0, UR4, 0xf0, URZ ;  /* 0x000000f004067890 */ /* 0x000fe4000ff1e03f */
[----:B------:R-:W-:Y:S02]  /*00e0*/  UIADD3 UR8, UP1, UR4, 0x1f0, URZ ;  /* 0x000001f004087890 */ /* 0x000fe4000ff3e03f */
[----:B------:R-:W-:Y:S02]  /*00f0*/  UIADD3 UR10, UP2, UR4, 0x3f0, URZ ;  /* 0x000003f0040a7890 */ /* 0x000fe4000ff5e03f */
[----:B------:R-:W-:Y:S02]  /*0100*/  UIADD3 UR4, UP3, UR4, 0x4f0, URZ ;  /* 0x000004f004047890 */ /* 0x000fe4000ff7e03f */
[----:B------:R-:W-:-:S02]  /*0110*/  UIADD3.X UR7, URZ, UR5, URZ, UP0, !UPT ;  /* 0x000000053f077290 */ /* 0x000fc400087fe43f */
[----:B------:R-:W-:Y:S02]  /*0120*/  UIADD3.X UR9, URZ, UR5, URZ, UP1, !UPT ;  /* 0x000000053f097290 */ /* 0x000fe40008ffe43f */
[----:B------:R-:W-:Y:S02]  /*0130*/  UIADD3.X UR11, URZ, UR5, URZ, UP2, !UPT ;  /* 0x000000053f0b7290 */ /* 0x000fe400097fe43f */
[----:B------:R-:W-:-:S03]  /*0140*/  UIADD3.X UR5, URZ, UR5, URZ, UP3, !UPT ;  /* 0x000000053f057290 */ /* 0x000fc60009ffe43f */
[----:B------:R1:W-:Y:S02]  /*0150*/  UTMACCTL.PF [UR6] ;  /* 0x00000000060079b9 */ /* 0x0003e40008040000 */
[----:B------:R1:W-:Y:S02]  /*0160*/  UTMACCTL.PF [UR8] ;  /* 0x00000000080079b9 */ /* 0x0003e40008040000 */
[----:B------:R1:W-:Y:S02]  /*0170*/  UTMACCTL.PF [UR10] ;  /* 0x000000000a0079b9 */ /* 0x0003e40008040000 */
[----:B------:R1:W-:Y:S02]  /*0180*/  UTMACCTL.PF [UR4] ;  /* 0x00000000040079b9 */ /* 0x0003e40008040000 */
[----:B-1----:R-:W-:Y:S01]  /*0190*/  NOP ;  /* 0x0000000000007918 */ /* 0x002fe20000000000 */
.L_x_1:
[----:B------:R-:W-:Y:S05]  /*01a0*/  BSYNC B0 ;  /* 0x0000000000007941 */ /* 0x000fea0003800000 */
.L_x_0:
[----:B------:R-:W-:Y:S01]  /*01b0*/  ULDC.64 UR4, c[0x0][0x590] ;  /* 0x0001640000047ab9 */ /* 0x000fe20000000a00 */
[----:B------:R-:W-:Y:S01]  /*01c0*/  LEA.HI R3, R3, R0, RZ, 0x2 ;  /* 0x0000000003037211 */ /* 0x000fe200078f10ff */
[----:B------:R-:W-:Y:S01]  /*01d0*/  ULDC.64 UR40, c[0x0][0x208] ;  /* 0x0000820000287ab9 */ /* 0x000fe20000000a00 */
[----:B------:R-:W-:Y:S01]  /*01e0*/  ISETP.NE.U32.AND P2, PT, RZ, UR4, PT ;  /* 0x00000004ff007c0c */ /* 0x000fe2000bf45070 */
[----:B------:R-:W-:Y:S01]  /*01f0*/  IMAD.MOV.U32 R2, RZ, RZ, R4 ;  /* 0x000000ffff027224 */ /* 0x000fe200078e0004 */
[----:B------:R-:W-:Y:S02]  /*0200*/  LOP3.LUT R3, R3, 0xfffffffc, RZ, 0xc0, !PT ;  /* 0xfffffffc03037812 */ /* 0x000fe400078ec0ff */
[----:B------:R-:W-:Y:S02]  /*0210*/  ISETP.NE.AND.EX P3, PT, RZ, UR5, PT, P2 ;  /* 0x00000005ff007c0c */ /* 0x000fe4000bf65320 */
[----:B------:R-:W-:Y:S01]  /*0220*/  PRMT R6, RZ, 0x7610, R6 ;  /* 0x00007610ff067816 */ /* 0x000fe20000000006 */
[----:B------:R-:W-:-:S02]  /*0230*/  IMAD.IADD R0, R0, 0x1, -R3 ;  /* 0x0000000100007824 */ /* 0x000fc400078e0a03 */
[----:B------:R-:W-:-:S08]  /*0240*/  IMAD.MOV.U32 R3, RZ, RZ, R5 ;  /* 0x000000ffff037224 */ /* 0x000fd000078e0005 */
[----:B------:R-:W-:Y:S05]  /*0250*/  @P3 BRA `(.L_x_2) ;  /* 0x0000000000303947 */ /* 0x000fea0003800000 */
[----:B------:R-:W-:Y:S02]  /*0260*/  ULDC.64 UR6, c[0x0][0x588] ;  /* 0x0001620000067ab9 */ /* 0x000fe40000000a00 */
[----:B------:R-:W-:-:S04]  /*0270*/  ISETP.NE.U32.AND P0, PT, RZ, UR6, PT ;  /* 0x00000006ff007c0c */ /* 0x000fc8000bf05070 */
[----:B------:R-:W-:-:S13]  /*0280*/  ISETP.NE.AND.EX P0, PT, RZ, UR7, PT, P0 ;  /* 0x00000007ff007c0c */ /* 0x000fda000bf05300 */
[----:B------:R-:W-:Y:S05]  /*0290*/  @!P0 BRA `(.L_x_3) ;  /* 0x0000000000108947 */ /* 0x000fea0003800000 */
[----:B------:R-:W2:Y:S02]  /*02a0*/  LDG.E R6, desc[UR40][R2.64] ;  /* 0x0000002802067981 */ /* 0x000ea4000c1e1900 */
[----:B--2---:R-:W-:Y:S01]  /*02b0*/  FSETP.NEU.AND P1, PT, R6, RZ, PT ;  /* 0x000000ff0600720b */ /* 0x004fe20003f2d000 */
[----:B------:R-:W-:Y:S01]  /*02c0*/  IMAD.MOV.U32 R6, RZ, RZ, 0x1 ;  /* 0x00000001ff067424 */ /* 0x000fe200078e00ff */
[----:B------:R-:W-:Y:S11]  /*02d0*/  BRA `(.L_x_2) ;  /* 0x0000000000107947 */ /* 0x000ff60003800000 */
.L_x_3:
[----:B------:R-:W-:Y:S01]  /*02e0*/  ULDC UR6, c[0x0][0x580] ;  /* 0x0001600000067ab9 */ /* 0x000fe20000000800 */
[----:B------:R-:W-:Y:S01]  /*02f0*/  IMAD.MOV.U32 R6, RZ, RZ, 0x1 ;  /* 0x00000001ff067424 */ /* 0x000fe200078e00ff */
[----:B------:R-:W-:Y:S02]  /*0300*/  FSETP.NEU.AND P1, PT, RZ, UR6, PT ;  /* 0x00000006ff007c0b */ /* 0x000fe4000bf2d000 */
[----:B------:R-:W-:-:S11]  /*0310*/  CS2R R2, SRZ ;  /* 0x0000000000027805 */ /* 0x000fd6000001ff00 */
.L_x_2:
[----:B------:R-:W-:Y:S02]  /*0320*/  ISETP.NE.U32.AND P4, PT, R2, RZ, PT ;  /* 0x000000ff0200720c */ /* 0x000fe40003f85070 */
[----:B------:R-:W-:Y:S02]  /*0330*/  ISETP.NE.AND.EX P5, PT, RZ, UR5, PT, P2 ;  /* 0x00000005ff007c0c */ /* 0x000fe4000bfa5320 */
[----:B------:R-:W-:Y:S02]  /*0340*/  ISETP.NE.AND.EX P2, PT, R3, RZ, PT, P4 ;  /* 0x000000ff0300720c */ /* 0x000fe40003f45340 */
[----:B------:R-:W-:-:S11]  /*0350*/  PLOP3.LUT P0, PT, PT, PT, PT, 0x8, 0x0 ;  /* 0x000000000000781c */ /* 0x000fd60003f0e170 */
[----:B------:R-:W-:Y:S05]  /*0360*/  @P2 BRA P5, `(.L_x_4) ;  /* 0x0000000000342947 */ /* 0x000fea0002800000 */
[----:B------:R-:W-:-:S04]  /*0370*/  ISETP.NE.U32.AND P0, PT, RZ, UR4, PT ;  /* 0x00000004ff007c0c */ /* 0x000fc8000bf05070 */
[----:B------:R-:W-:-:S13]  /*0380*/  ISETP.NE.AND.EX P0, PT, RZ, UR5, PT, P0 ;  /* 0x00000005ff007c0c */ /* 0x000fda000bf05300 */
[----:B------:R-:W-:Y:S05]  /*0390*/  @!P0 BRA `(.L_x_5) ;  /* 0x0000000000248947 */ /* 0x000fea0003800000 */
[----:B------:R-:W-:Y:S02]  /*03a0*/  PRMT R6, R6, 0x9910, RZ ;  /* 0x0000991006067816 */ /* 0x000fe400000000ff */
[----:B------:R-:W-:Y:S02]  /*03b0*/  ISETP.NE.U32.AND P0, PT, R2, RZ, PT ;  /* 0x000000ff0200720c */ /* 0x000fe40003f05070 */
[----:B------:R-:W-:Y:S02]  /*03c0*/  ISETP.NE.AND P2, PT, R6, RZ, PT ;  /* 0x000000ff0600720c */ /* 0x000fe40003f45270 */
[----:B------:R-:W-:Y:S02]  /*03d0*/  ISETP.NE.AND.EX P0, PT, R3, RZ, PT, P0 ;  /* 0x000000ff0300720c */ /* 0x000fe40003f05300 */
[----:B------:R-:W-:-:S09]  /*03e0*/  SEL R2, RZ, 0xffffffff, P1 ;  /* 0xffffffffff027807 */ /* 0x000fd20000800000 */
[----:B------:R-:W-:-:S04]  /*03f0*/  @!P2 SEL R2, RZ, 0xffffffff, P0 ;  /* 0xffffffffff02a807 */ /* 0x000fc80000000000 */
[----:B------:R-:W-:-:S04]  /*0400*/  LOP3.LUT R2, R2, 0x1, RZ, 0xc0, !PT ;  /* 0x0000000102027812 */ /* 0x000fc800078ec0ff */
[----:B------:R-:W-:Y:S01]  /*0410*/  ISETP.EQ.U32.AND P0, PT, R2, 0x1, PT ;  /* 0x000000010200780c */ /* 0x000fe20003f02070 */
[----:B------:R-:W-:-:S12]  /*0420*/  BRA `(.L_x_4) ;  /* 0x0000000000047947 */ /* 0x000fd80003800000 */
.L_x_5:
[----:B------:R-:W-:-:S13]  /*0430*/  PLOP3.LUT P0, PT, P1, PT, PT, 0x8, 0x0 ;  /* 0x000000000000781c */ /* 0x000fda0000f0e170 */
.L_x_4:
[----:B------:R-:W1:Y:S02]  /*0440*/  SHFL.IDX PT, R2, R8, RZ, 0x1f ;  /* 0x00001fff08027589 */ /* 0x000e6400000e0000 */
[----:B-1----:R-:W-:-:S13]  /*0450*/  ISETP.NE.AND P1, PT, R2, RZ, PT ;  /* 0x000000ff0200720c */ /* 0x002fda0003f25270 */
[----:B------:R-:W-:Y:S05]  /*0460*/  @P1 BRA `(.L_x_6) ;  /* 0x0000000000681947 */ /* 0x000fea0003800000 */
[----:B------:R-:W1:Y:S01]  /*0470*/  S2UR UR8, SR_CgaCtaId ;  /* 0x00000000000879c3 */ /* 0x000e620000008800 */
[----:B------:R-:W-:Y:S01]  /*0480*/  UMOV UR4, 0x400 ;  /* 0x0000040000047882 */ /* 0x000fe20000000000 */
[----:B------:R-:W-:Y:S01]  /*0490*/  UMOV UR5, 0x1 ;  /* 0x0000000100057882 */ /* 0x000fe20000000000 */
[----:B------:R-:W-:Y:S01]  /*04a0*/  UMOV UR6, 0x4 ;  /* 0x0000000400067882 */ /* 0x000fe20000000000 */
[----:B------:R-:W-:Y:S01]  /*04b0*/  ELECT P1, URZ, PT ;  /* 0x00000000003f782f */ /* 0x000fe20003820000 */
[----:B------:R-:W-:-:S04]  /*04c0*/  UIADD3 UR6, -UR6, 0x100000, URZ ;  /* 0x0010000006067890 */ /* 0x000fc8000fffe13f */
[----:B------:R-:W-:Y:S02]  /*04d0*/  USHF.L.U32 UR7, UR6, 0xb, URZ ;  /* 0x0000000b06077899 */ /* 0x000fe4000800063f */
[----:B------:R-:W-:Y:S02]  /*04e0*/  USHF.L.U32 UR6, UR6, 0x1, URZ ;  /* 0x0000000106067899 */ /* 0x000fe4000800063f */
[----:B-1----:R-:W-:Y:S02]  /*04f0*/  ULEA UR8, UR8, UR4, 0x18 ;  /* 0x0000000408087291 */ /* 0x002fe4000f8ec03f */
[----:B------:R-:W-:-:S04]  /*0500*/  UIADD3 UR4, -UR5, 0x100000, URZ ;  /* 0x0010000005047890 */ /* 0x000fc8000fffe13f */
[----:B------:R-:W-:Y:S02]  /*0510*/  USHF.L.U32 UR5, UR4, 0xb, URZ ;  /* 0x0000000b04057899 */ /* 0x000fe4000800063f */
[----:B------:R-:W-:Y:S01]  /*0520*/  USHF.L.U32 UR4, UR4, 0x1, URZ ;  /* 0x0000000104047899 */ /* 0x000fe2000800063f */
[----:B------:R-:W1:Y:S11]  /*0530*/  FENCE.VIEW.ASYNC.S ;  /* 0x00000000000073c6 */ /* 0x000e760000000000 */
[----:B-1----:R1:W2:Y:S01]  /*0540*/  SYNCS.EXCH.64 URZ, [UR8], UR4 ;  /* 0x00000004083f75b2 */ /* 0x0022a20008000100 */
[----:B------:R1:W3:Y:S01]  /*0550*/  SYNCS.EXCH.64 URZ, [UR8+0x30], UR6 ;  /* 0x00003006083f75b2 */ /* 0x0002e20008000100 */
[----:B------:R1:W4:Y:S01]  /*0560*/  SYNCS.EXCH.64 URZ, [UR8+0x8], UR4 ;  /* 0x00000804083f75b2 */ /* 0x0003220008000100 */
[----:B------:R1:W1:Y:S01]  /*0570*/  SYNCS.EXCH.64 URZ, [UR8+0x38], UR6 ;  /* 0x00003806083f75b2 */ /* 0x0002620008000100 */
        /* <DEDUP_REMOVED lines=8> */
[----:B------:R-:W-:Y:S01]  /*0600*/  NOP ;  /* 0x0000000000007918 */ /* 0x000fe20000000000 */
.L_x_6:
[----:B------:R-:W5:Y:S01]  /*0610*/  SHFL.IDX PT, R3, R8, RZ, 0x1f ;  /* 0x00001fff08037589 */ /* 0x000f6200000e0000 */
[----:B------:R-:W1:Y:S01]  /*0620*/  S2UR UR9, SR_CTAID.X ;  /* 0x00000000000979c3 */ /* 0x000e620000002500 */
[----:B------:R-:W-:Y:S01]  /*0630*/  NOP ;  /* 0x0000000000007918 */ /* 0x000fe20000000000 */
[----:B-----5:R-:W-:Y:S02]  /*0640*/  ISETP.NE.AND P1, PT, R3, RZ, PT ;  /* 0x000000ff0300720c */ /* 0x020fe40003f25270 */
[----:B------:R-:W-:-:S04]  /*0650*/  SHF.R.S32.HI R3, RZ, 0x1f, R18 ;  /* 0x0000001fff037819 */ /* 0x000fc80000011412 */
[----:B------:R-:W-:-:S07]  /*0660*/  LEA.HI R3, R3, R18, RZ, 0x7 ;  /* 0x0000001203037211 */ /* 0x000fce00078f38ff */
[----:B-1----:R-:W-:Y:S05]  /*0670*/  @P1 BRA `(.L_x_7) ;  /* 0x0000000000581947 */ /* 0x002fea0003800000 */
[----:B------:R-:W1:Y:S01]  /*0680*/  S2UR UR5, SR_CgaCtaId ;  /* 0x00000000000579c3 */ /* 0x000e620000008800 */
[----:B------:R-:W-:Y:S01]  /*0690*/  UMOV UR4, 0x400 ;  /* 0x0000040000047882 */ /* 0x000fe20000000000 */
[----:B------:R-:W-:Y:S01]  /*06a0*/  UMOV UR6, 0x20 ;  /* 0x0000002000067882 */ /* 0x000fe20000000000 */
[----:B------:R-:W-:Y:S01]  /*06b0*/  UMOV UR7, 0x100 ;  /* 0x0000010000077882 */ /* 0x000fe20000000000 */
[----:B------:R-:W-:Y:S01]  /*06c0*/  ELECT P1, URZ, PT ;  /* 0x00000000003f782f */ /* 0x000fe20003820000 */
[----:B-1----:R-:W-:Y:S02]  /*06d0*/  ULEA UR8, UR5, UR4, 0x18 ;  /* 0x0000000405087291 */ /* 0x002fe4000f8ec03f */
[----:B------:R-:W-:-:S04]  /*06e0*/  UIADD3 UR4, -UR6, 0x100000, URZ ;  /* 0x0010000006047890 */ /* 0x000fc8000fffe13f */
[----:B------:R-:W-:Y:S02]  /*06f0*/  USHF.L.U32 UR5, UR4, 0xb, URZ ;  /* 0x0000000b04057899 */ /* 0x000fe4000800063f */
[----:B------:R-:W-:Y:S02]  /*0700*/  USHF.L.U32 UR4, UR4, 0x1, URZ ;  /* 0x0000000104047899 */ /* 0x000fe4000800063f */
[----:B------:R-:W-:-:S04]  /*0710*/  UIADD3 UR6, -UR7, 0x100000, URZ ;  /* 0x0010000007067890 */ /* 0x000fc8000fffe13f */
[----:B------:R-:W-:Y:S02]  /*0720*/  USHF.L.U32 UR7, UR6, 0xb, URZ ;  /* 0x0000000b06077899 */ /* 0x000fe4000800063f */
[----:B------:R-:W-:Y:S01]  /*0730*/  USHF.L.U32 UR6, UR6, 0x1, URZ ;  /* 0x0000000106067899 */ /* 0x000fe2000800063f */
[----:B------:R-:W1:Y:S03]  /*0740*/  FENCE.VIEW.ASYNC.S ;  /* 0x00000000000073c6 */ /* 0x000e660000000000 */
[----:B-1----:R1:W1:Y:S08]  /*0750*/  SYNCS.EXCH.64 URZ, [UR8+0x60], UR4 ;  /* 0x00006004083f75b2 */ /* 0x0022700008000100 */
        /* <DEDUP_REMOVED lines=8> */
.L_x_7:
[----:B------:R-:W-:Y:S01]  /*07e0*/  LOP3.LUT R3, R3, 0xffffff80, RZ, 0xc0, !PT ;  /* 0xffffff8003037812 */ /* 0x000fe200078ec0ff */
[----:B------:R-:W5:Y:S01]  /*07f0*/  S2R R6, SR_CTAID.Y ;  /* 0x0000000000067919 */ /* 0x000f620000002600 */
[----:B------:R-:W-:Y:S01]  /*0800*/  SHF.R.S32.HI R11, RZ, 0x1f, R2 ;  /* 0x0000001fff0b7819 */ /* 0x000fe20000011402 */
[----:B-1----:R-:W-:Y:S01]  /*0810*/  ULDC UR4, c[0x0][0x150] ;  /* 0x0000540000047ab9 */ /* 0x002fe20000000800 */
[----:B------:R-:W-:Y:S01]  /*0820*/  I2FP.F32.U32 R13, UR9 ;  /* 0x00000009000d7c45 */ /* 0x000fe20008201000 */
[----:B------:R-:W-:Y:S01]  /*0830*/  IMAD.IADD R10, R18, 0x1, -R3 ;  /* 0x00000001120a7824 */ /* 0x000fe200078e0a03 */
[----:B------:R1:W2:Y:S01]  /*0840*/  SHFL.IDX PT, R12, R8, RZ, 0x1f ;  /* 0x00001fff080c7589 */ /* 0x0002a200000e0000 */
[----:B------:R-:W-:Y:S01]  /*0850*/  LEA.HI R11, R11, R2, RZ, 0x2 ;  /* 0x000000020b0b7211 */ /* 0x000fe200078f10ff */
[----:B------:R-:W3:Y:S01]  /*0860*/  LDC R14, c[0x0][0x144] ;  /* 0x00005100ff0e7b82 */ /* 0x000ee20000000800 */
[----:B------:R-:W-:Y:S01]  /*0870*/  FMUL R13, R13, UR4 ;  /* 0x000000040d0d7c20 */ /* 0x000fe20008400000 */
[----:B------:R-:W-:-:S02]  /*0880*/  SHF.R.S32.HI R3, RZ, 0x1f, R10 ;  /* 0x0000001fff037819 */ /* 0x000fc4000001140a */
[----:B------:R-:W-:Y:S02]  /*0890*/  ELECT P1, URZ, PT ;  /* 0x00000000003f782f */ /* 0x000fe40003820000 */
[----:B------:R-:W-:Y:S01]  /*08a0*/  LOP3.LUT R11, R11, 0x3ffffffc, RZ, 0xc0, !PT ;  /* 0x3ffffffc0b0b7812 */ /* 0x000fe200078ec0ff */
[----:B------:R-:W-:Y:S01]  /*08b0*/  ULDC UR4, c[0x0][0x154] ;  /* 0x0000550000047ab9 */ /* 0x000fe20000000800 */
[----:B------:R-:W-:Y:S01]  /*08c0*/  LEA.HI R3, R3, R10, RZ, 0x3 ;  /* 0x0000000a03037211 */ /* 0x000fe200078f18ff */
[----:B------:R-:W4:Y:S01]  /*08d0*/  F2I.U32.TRUNC.NTZ R13, R13 ;  /* 0x0000000d000d7305 */ /* 0x000f22000020f000 */
[----:B------:R-:W-:Y:S01]  /*08e0*/  ISETP.NE.AND P4, PT, R0, RZ, PT ;  /* 0x000000ff0000720c */ /* 0x000fe20003f85270 */
[----:B------:R-:W-:Y:S01]  /*08f0*/  IMAD.IADD R11, R2, 0x1, -R11 ;  /* 0x00000001020b7824 */ /* 0x000fe200078e0a0b */
[--C-:B------:R-:W-:Y:S01]  /*0900*/  SHF.R.S32.HI R9, RZ, 0x3, R3.reuse ;  /* 0x00000003ff097819 */ /* 0x100fe20000011403 */
[----:B------:R-:W-:Y:S01]  /*0910*/  IMAD.MOV.U32 R88, RZ, RZ, 0x1 ;  /* 0x00000001ff587424 */ /* 0x000fe200078e00ff */
[----:B-1----:R-:W-:Y:S01]  /*0920*/  SHF.R.S32.HI R8, RZ, 0x1f, R3 ;  /* 0x0000001fff087819 */ /* 0x002fe20000011403 */
[----:B------:R-:W-:Y:S01]  /*0930*/  NOP ;  /* 0x0000000000007918 */ /* 0x000fe20000000000 */
[----:B------:R-:W-:-:S02]  /*0940*/  ISETP.EQ.OR P2, PT, R0, 0x3, !P4 ;  /* 0x000000030000780c */ /* 0x000fc40006742670 */
[----:B------:R-:W-:Y:S02]  /*0950*/  LEA.HI R8, R8, R9, RZ, 0x2 ;  /* 0x0000000908087211 */ /* 0x000fe400078f10ff */
[----:B------:R-:W-:Y:S02]  /*0960*/  ISETP.EQ.AND P2, PT, R7, RZ, P2 ;  /* 0x000000ff0700720c */ /* 0x000fe40001742270 */
[----:B------:R-:W-:Y:S02]  /*0970*/  LOP3.LUT R8, R8, 0xfffffffc, RZ, 0xc0, !PT ;  /* 0xfffffffc08087812 */ /* 0x000fe400078ec0ff */
[----:B--2---:R-:W-:Y:S01]  /*0980*/  ISETP.NE.OR P1, PT, R12, RZ, !P1 ;  /* 0x000000ff0c00720c */ /* 0x004fe20004f25670 */
[----:B----4-:R-:W-:Y:S01]  /*0990*/  IMAD.MOV R15, RZ, RZ, -R13 ;  /* 0x000000ffff0f7224 */ /* 0x010fe200078e0a0d */
[----:B------:R-:W-:Y:S01]  /*09a0*/  SEL R22, RZ, 0x1, !P2 ;  /* 0x00000001ff167807 */ /* 0x000fe20005000000 */
[----:B------:R-:W-:Y:S01]  /*09b0*/  IMAD.IADD R8, R9, 0x1, -R8 ;  /* 0x0000000109087824 */ /* 0x000fe200078e0a08 */
[----:B-----5:R-:W-:Y:S01]  /*09c0*/  I2FP.F32.U32 R3, R6 ;  /* 0x0000000600037245 */ /* 0x020fe20000201000 */
[----:B------:R-:W1:Y:S02]  /*09d0*/  LDC R9, c[0x0][0x148] ;  /* 0x00005200ff097b82 */ /* 0x000e640000000800 */
[----:B------:R-:W-:-:S02]  /*09e0*/  IMAD R8, R11, 0x4, R8 ;  /* 0x000000040b087824 */ /* 0x000fc400078e0208 */
[----:B------:R-:W-:Y:S01]  /*09f0*/  FMUL R12, R3, UR4 ;  /* 0x00000004030c7c20 */ /* 0x000fe20008400000 */
[----:B---3--:R-:W-:Y:S01]  /*0a00*/  IMAD R3, R14, R15, UR9 ;  /* 0x000000090e037e24 */ /* 0x008fe2000f8e020f */
[----:B------:R-:W-:Y:S01]  /*0a10*/  UMOV UR4, 0x20 ;  /* 0x0000002000047882 */ /* 0x000fe20000000000 */
[----:B------:R-:W-:Y:S01]  /*0a20*/  LEA.HI R2, R8, R8, RZ, 0x1 ;  /* 0x0000000808027211 */ /* 0x000fe200078f08ff */
[----:B------:R-:W-:Y:S01]  /*0a30*/  VOTEU.ALL UP0, P1 ;  /* 0x00000000003f7886 */ /* 0x000fe20000800000 */
[----:B------:R-:W2:Y:S01]  /*0a40*/  LDC R13, c[0x0][0x140] ;  /* 0x00005000ff0d7b82 */ /* 0x000ea20000000800 */
[----:B------:R-:W3:Y:S01]  /*0a50*/  F2I.U32.TRUNC.NTZ R12, R12 ;  /* 0x0000000c000c7305 */ /* 0x000ee2000020f000 */
[----:B------:R-:W-:Y:S01]  /*0a60*/  LOP3.LUT R11, R2, 0xfffffffe, RZ, 0xc0, !PT ;  /* 0xfffffffe020b7812 */ /* 0x000fe200078ec0ff */
[----:B------:R-:W-:Y:S01]  /*0a70*/  IMAD.SHL.U32 R89, R8, 0x4, RZ ;  /* 0x0000000408597824 */ /* 0x000fe200078e00ff */
[----:B------:R-:W-:Y:S01]  /*0a80*/  @!UP0 UMOV UR6, 0x400 ;  /* 0x0000040000068882 */ /* 0x000fe20000000000 */
[----:B------:R-:W-:-:S04]  /*0a90*/  @!UP0 UIADD3 UR4, -UR4, 0x100000, URZ ;  /* 0x0010000004048890 */ /* 0x000fc8000fffe13f */
[----:B------:R-:W-:Y:S02]  /*0aa0*/  @!UP0 USHF.L.U32 UR5, UR4, 0xb, URZ ;  /* 0x0000000b04058899 */ /* 0x000fe4000800063f */
[----:B------:R-:W-:Y:S01]  /*0ab0*/  @!UP0 USHF.L.U32 UR4, UR4, 0x1, URZ ;  /* 0x0000000104048899 */ /* 0x000fe2000800063f */
[C---:B------:R-:W-:Y:S01]  /*0ac0*/  IMAD.IADD R2, R8.reuse, 0x1, -R11 ;  /* 0x0000000108027824 */ /* 0x040fe200078e0a0b */
[----:B------:R-:W4:Y:S01]  /*0ad0*/  @!UP0 S2UR UR7, SR_CgaCtaId ;  /* 0x00000000000789c3 */ /* 0x000f220000008800 */
[----:B------:R-:W-:Y:S01]  /*0ae0*/  LOP3.LUT R89, R8, 0xc, R89, 0x78, !PT ;  /* 0x0000000c08597812 */ /* 0x000fe200078e7859 */
[----:B------:R-:W-:Y:S01]  /*0af0*/  VOTEU.ALL UP1, P1 ;  /* 0x00000000003f7886 */ /* 0x000fe20000820000 */
[----:B------:R-:W-:Y:S02]  /*0b00*/  IADD3 R8, R7, -0x1, RZ ;  /* 0xffffffff07087810 */ /* 0x000fe40007ffe0ff */
[----:B------:R-:W-:Y:S01]  /*0b10*/  ISETP.NE.AND P5, PT, R2, R3, PT ;  /* 0x000000030200720c */ /* 0x000fe20003fa5270 */
[----:B---3--:R-:W-:-:S04]  /*0b20*/  IMAD.MOV R23, RZ, RZ, -R12 ;  /* 0x000000ffff177224 */ /* 0x008fc800078e0a0c */
[----:B-1----:R-:W-:Y:S01]  /*0b30*/  IMAD R11, R9, R23, R6 ;  /* 0x00000017090b7224 */ /* 0x002fe200078e0206 */
[----:B--2---:R-:W-:-:S07]  /*0b40*/  ISETP.EQ.U32.AND P2, PT, R13, 0x1, PT ;  /* 0x000000010d00780c */ /* 0x004fce0003f42070 */
[----:B------:R-:W-:-:S04]  /*0b50*/  @P5 LEA.HI R2, R89, R89, RZ, 0x1 ;  /* 0x0000005959025211 */ /* 0x000fc800078f08ff */
[----:B------:R-:W-:Y:S01]  /*0b60*/  @P5 SHF.R.S32.HI R2, RZ, 0x1, R2 ;  /* 0x00000001ff025819 */ /* 0x000fe20000011402 */
[----:B----4-:R-:W-:-:S03]  /*0b70*/  @!UP0 ULEA UR6, UR7, UR6, 0x18 ;  /* 0x0000000607068291 */ /* 0x010fc6000f8ec03f */
[----:B------:R-:W-:Y:S01]  /*0b80*/  @P5 ISETP.NE.AND P6, PT, R2, R11, PT ;  /* 0x0000000b0200520c */ /* 0x000fe20003fc5270 */
[----:B------:R-:W-:Y:S01]  /*0b90*/  VOTEU.ALL UP0, P1 ;  /* 0x00000000003f7886 */ /* 0x000fe20000800000 */
[----:B------:R-:W-:Y:S02]  /*0ba0*/  LOP3.LUT P1, RZ, R10, 0x7, RZ, 0xc0, !PT ;  /* 0x000000070aff7812 */ /* 0x000fe4000782c0ff */
[----:B------:R-:W-:Y:S02]  /*0bb0*/  @P5 SEL R88, RZ, 0x1, P6 ;  /* 0x00000001ff585807 */ /* 0x000fe40003000000 */
[----:B------:R-:W-:Y:S02]  /*0bc0*/  ISETP.NE.AND P5, PT, R7, RZ, PT ;  /* 0x000000ff0700720c */ /* 0x000fe40003fa5270 */
[----:B------:R-:W-:Y:S02]  /*0bd0*/  ISETP.LT.U32.AND P1, PT, R89, 0x2, !P1 ;  /* 0x000000025900780c */ /* 0x000fe40004f21070 */
[----:B------:R-:W-:Y:S01]  /*0be0*/  ISETP.EQ.AND P6, PT, R0, 0x2, !P5 ;  /* 0x000000020000780c */ /* 0x000fe20006fc2270 */
[----:B------:R-:W1:Y:S02]  /*0bf0*/  FENCE.VIEW.ASYNC.S ;  /* 0x00000000000073c6 */ /* 0x000e640000000000 */
[----:B-1----:R1:W2:Y:S01]  /*0c00*/  @!UP0 SYNCS.EXCH.64 URZ, [UR6+0xa0], UR4 ;  /* 0x0000a004063f85b2 */ /* 0x0022a20008000100 */
[----:B------:R-:W-:-:S02]  /*0c10*/  SEL R11, RZ, 0x1, !P1 ;  /* 0x00000001ff0b7807 */ /* 0x000fc40004800000 */
[----:B------:R-:W-:Y:S02]  /*0c20*/  ISETP.GE.U32.AND P1, PT, R8, 0x2, PT ;  /* 0x000000020800780c */ /* 0x000fe40003f26070 */
[----:B------:R-:W-:Y:S02]  /*0c30*/  SEL R19, RZ, 0x1, !P6 ;  /* 0x00000001ff137807 */ /* 0x000fe40007000000 */
[----:B------:R-:W-:Y:S02]  /*0c40*/  LOP3.LUT R88, R88, R11, RZ, 0xc0, !PT ;  /* 0x0000000b58587212 */ /* 0x000fe400078ec0ff */
[----:B------:R-:W-:Y:S02]  /*0c50*/  SEL R19, R19, 0x2, P1 ;  /* 0x0000000213137807 */ /* 0x000fe40000800000 */
[----:B------:R-:W-:Y:S01]  /*0c60*/  SEL R22, R22, 0x2, P1 ;  /* 0x0000000216167807 */ /* 0x000fe20000800000 */
[----:B------:R1:W3:Y:S01]  /*0c70*/  @!UP1 SYNCS.EXCH.64 URZ, [UR6+0xa8], UR4 ;  /* 0x0000a804063f95b2 */ /* 0x0002e20008000100 */
[----:B------:R-:W-:Y:S01]  /*0c80*/  NOP ;  /* 0x0000000000007918 */ /* 0x000fe20000000000 */
[----:B------:R-:W-:Y:S05]  /*0c90*/  @!P2 BRA `(.L_x_8) ;  /* 0x000000000008a947 */ /* 0x000fea0003800000 */
[----:B--23--:R-:W-:Y:S01]  /*0ca0*/  UCGABAR_ARV ;  /* 0x00000000000079c7 */ /* 0x00cfe20008000000 */
[----:B------:R-:W-:Y:S05]  /*0cb0*/  BRA `(.L_x_9) ;  /* 0x0000000000047947 */ /* 0x000fea0003800000 */
.L_x_8:
[----:B--23--:R-:W-:Y:S01]  /*0cc0*/  NOP ;  /* 0x0000000000007918 */ /* 0x00cfe20000000000 */
.L_x_9:
[----:B------:R-:W2:Y:S01]  /*0cd0*/  LDC R2, c[0x0][0x904] ;  /* 0x00024100ff027b82 */ /* 0x000ea20000000800 */
[----:B------:R-:W-:Y:S02]  /*0ce0*/  IMAD.U32 R10, RZ, RZ, UR9 ;  /* 0x00000009ff0a7e24 */ /* 0x000fe4000f8e00ff */
[----:B------:R-:W-:Y:S01]  /*0cf0*/  IMAD.MOV.U32 R11, RZ, RZ, RZ ;  /* 0x000000ffff0b7224 */ /* 0x000fe200078e00ff */
[----:B--2---:R-:W-:-:S04]  /*0d00*/  ISETP.NE.AND P1, PT, R2, 0x1, PT ;  /* 0x000000010200780c */ /* 0x004fc80003f25270 */
[----:B------:R-:W-:-:S09]  /*0d10*/  P2R R7, PR, RZ, 0x2 ;  /* 0x00000002ff077803 */ /* 0x000fd20000000000 */
[----:B------:R-:W2:Y:S01]  /*0d20*/  @P1 LDC R17, c[0x0][0x10] ;  /* 0x00000400ff111b82 */ /* 0x000ea20000000800 */
[----:B------:R-:W-:Y:S02]  /*0d30*/  @P1 IMAD.MOV.U32 R7, RZ, RZ, RZ ;  /* 0x000000ffff071224 */ /* 0x000fe400078e00ff */
[----:B------:R-:W-:-:S05]  /*0d40*/  @P1 IMAD.MOV.U32 R15, RZ, RZ, RZ ;  /* 0x000000ffff0f1224 */ /* 0x000fca00078e00ff */
[----:B------:R-:W3:Y:S01]  /*0d50*/  @!P1 LDC R13, c[0x0][0xc] ;  /* 0x00000300ff0d9b82 */ /* 0x000ee20000000800 */
[----:B-1----:R-:W-:Y:S01]  /*0d60*/  ULDC UR4, c[0x0][0xc] ;  /* 0x0000030000047ab9 */ /* 0x002fe20000000800 */
[----:B------:R-:W-:Y:S01]  /*0d70*/  ULDC UR5, c[0x0][0x10] ;  /* 0x0000040000057ab9 */ /* 0x000fe20000000800 */
[----:B------:R-:W-:Y:S01]  /*0d80*/  ULDC UR6, c[0x0][0x14] ;  /* 0x0000050000067ab9 */ /* 0x000fe20000000800 */
[----:B------:R-:W-:-:S04]  /*0d90*/  UIMAD.WIDE.U32 UR4, UR4, UR5, URZ ;  /* 0x00000005040472a5 */ /* 0x000fc8000f8e003f */
[----:B------:R-:W-:Y:S02]  /*0da0*/  UIMAD.WIDE.U32 UR38, UR4, UR6, URZ ;  /* 0x00000006042672a5 */ /* 0x000fe4000f8e003f */
[----:B------:R-:W-:-:S04]  /*0db0*/  UIMAD UR37, UR5, UR6, URZ ;  /* 0x00000006052572a4 */ /* 0x000fc8000f8e023f */
[----:B------:R-:W-:Y:S01]  /*0dc0*/  UIADD3 UR37, UR39, UR37, URZ ;  /* 0x0000002527257290 */ /* 0x000fe2000fffe03f */
[----:B--2---:R-:W-:-:S04]  /*0dd0*/  @P1 IMAD.WIDE.U32 R16, R17, UR9, R6 ;  /* 0x0000000911101c25 */ /* 0x004fc8000f8e0006 */
[----:B------:R-:W-:Y:S02]  /*0de0*/  @P1 IMAD.IADD R17, R17, 0x1, R15 ;  /* 0x0000000111111824 */ /* 0x000fe400078e020f */
[----:B---3--:R-:W-:-:S04]  /*0df0*/  @!P1 IMAD.WIDE.U32 R10, R6, R13, R10 ;  /* 0x0000000d060a9225 */ /* 0x008fc800078e000a */
[----:B------:R-:W-:Y:S02]  /*0e00*/  @!P1 IMAD.MOV.U32 R16, RZ, RZ, R10 ;  /* 0x000000ffff109224 */ /* 0x000fe400078e000a */
[----:B------:R-:W-:Y:S01]  /*0e10*/  @!P1 IMAD.MOV.U32 R17, RZ, RZ, R11 ;  /* 0x000000ffff119224 */ /* 0x000fe200078e000b */
[----:B------:R-:W-:Y:S06]  /*0e20*/  @!P2 BRA `(.L_x_10) ;  /* 0x00000000000ca947 */ /* 0x000fec0003800000 */
[----:B------:R-:W-:Y:S01]  /*0e30*/  UCGABAR_WAIT ;  /* 0x0000000000007dc7 */ /* 0x000fe20008000000 */
[----:B------:R-:W-:Y:S01]  /*0e40*/  CCTL.IVALL ;  /* 0x00000000ff00798f */ /* 0x000fe20002000000 */
[----:B------:R-:W-:Y:S05]  /*0e50*/  BRA `(.L_x_11) ;  /* 0x0000000000047947 */ /* 0x000fea0003800000 */
.L_x_10:
[----:B------:R-:W-:Y:S06]  /*0e60*/  BAR.SYNC.DEFER_BLOCKING 0x0 ;  /* 0x0000000000007b1d */ /* 0x000fec0000010000 */
.L_x_11:
[----:B------:R-:W1:Y:S01]  /*0e70*/  S2UR UR36, SR_CgaCtaId ;  /* 0x00000000002479c3 */ /* 0x000e620000008800 */
[----:B------:R-:W-:Y:S04]  /*0e80*/  BSSY B6, `(.L_x_12) ;  /* 0x000072c000067945 */ /* 0x000fe80003800000 */
[----:B------:R-:W-:Y:S05]  /*0e90*/  @!P5 BRA `(.L_x_13) ;  /* 0x000000480074d947 */ /* 0x000fea0003800000 */
[----:B------:R-:W-:-:S13]  /*0ea0*/  ISETP.GT.U32.AND P0, PT, R8, 0x1, PT ;  /* 0x000000010800780c */ /* 0x000fda0003f04070 */
[----:B------:R-:W-:Y:S05]  /*0eb0*/  @P0 BRA `(.L_x_14) ;  /* 0x0000007000a00947 */ /* 0x000fea0003800000 */
[----:B------:R-:W-:Y:S01]  /*0ec0*/  ULDC.64 UR4, c[0x0][0x8f8] ;  /* 0x00023e0000047ab9 */ /* 0x000fe20000000a00 */
[----:B------:R-:W-:Y:S01]  /*0ed0*/  UMOV UR47, 0xffffffff ;  /* 0xffffffff002f7882 */ /* 0x000fe20000000000 */
[----:B------:R-:W-:Y:S01]  /*0ee0*/  ISETP.GE.U32.AND P0, PT, R16, UR4, PT ;  /* 0x0000000410007c0c */ /* 0x000fe2000bf06070 */
[----:B------:R-:W-:Y:S01]  /*0ef0*/  IMAD.MOV.U32 R102, RZ, RZ, -0x1 ;  /* 0xffffffffff667424 */ /* 0x000fe200078e00ff */
[----:B------:R-:W-:Y:S01]  /*0f00*/  PRMT R90, RZ, 0x7610, R90 ;  /* 0x00007610ff5a7816 */ /* 0x000fe2000000005a */
[----:B------:R-:W-:Y:S01]  /*0f10*/  IMAD.MOV.U32 R100, RZ, RZ, -0x1 ;  /* 0xffffffffff647424 */ /* 0x000fe200078e00ff */
[----:B------:R-:W-:Y:S02]  /*0f20*/  ISETP.GE.U32.AND.EX P0, PT, R17, UR5, PT, P0 ;  /* 0x0000000511007c0c */ /* 0x000fe4000bf06100 */
[----:B------:R-:W-:-:S11]  /*0f30*/  PRMT R0, RZ, 0x7610, R0 ;  /* 0x00007610ff007816 */ /* 0x000fd60000000000 */
[----:B------:R-:W-:Y:S05]  /*0f40*/  @P0 BRA `(.L_x_15) ;  /* 0x00000004002c0947 */ /* 0x000fea0003800000 */
[----:B------:R-:W2:Y:S01]  /*0f50*/  LDC.64 R20, c[0x0][0x8d0] ;  /* 0x00023400ff147b82 */ /* 0x000ea20000000a00 */
[----:B------:R-:W-:Y:S02]  /*0f60*/  IMAD.MOV.U32 R4, RZ, RZ, R16 ;  /* 0x000000ffff047224 */ /* 0x000fe400078e0010 */
[----:B------:R-:W-:-:S05]  /*0f70*/  IMAD.MOV.U32 R5, RZ, RZ, R17 ;  /* 0x000000ffff057224 */ /* 0x000fca00078e0011 */
[----:B------:R-:W3:Y:S08]  /*0f80*/  LDC R0, c[0x0][0x8d8] ;  /* 0x00023600ff007b82 */ /* 0x000ef00000000800 */
[----:B------:R-:W4:Y:S01]  /*0f90*/  LDC.64 R24, c[0x0][0x8c8] ;  /* 0x00023200ff187b82 */ /* 0x000f220000000a00 */
[----:B--2---:R-:W-:-:S04]  /*0fa0*/  ISETP.NE.U32.AND P0, PT, R20, RZ, PT ;  /* 0x000000ff1400720c */ /* 0x004fc80003f05070 */
[----:B------:R-:W-:-:S13]  /*0fb0*/  ISETP.NE.AND.EX P0, PT, R21, RZ, PT, P0 ;  /* 0x000000ff1500720c */ /* 0x000fda0003f05300 */
[----:B---34-:R-:W-:Y:S05]  /*0fc0*/  @!P0 BRA `(.L_x_16) ;  /* 0x0000000000288947 */ /* 0x018fea0003800000 */
[----:B------:R-:W2:Y:S02]  /*0fd0*/  LDC R13, c[0x0][0x8dc] ;  /* 0x00023700ff0d7b82 */ /* 0x000ea40000000800 */
[----:B--2---:R-:W-:-:S05]  /*0fe0*/  IADD3 R13, P0, R16, R13, RZ ;  /* 0x0000000d100d7210 */ /* 0x004fca0007f1e0ff */
[----:B------:R-:W-:-:S04]  /*0ff0*/  IMAD.X R15, RZ, RZ, R17, P0 ;  /* 0x000000ffff0f7224 */ /* 0x000fc800000e0611 */
[----:B------:R-:W-:-:S04]  /*1000*/  IMAD.WIDE.U32 R4, R15, R20, RZ ;  /* 0x000000140f047225 */ /* 0x000fc800078e00ff */
[----:B------:R-:W-:-:S04]  /*1010*/  IMAD.WIDE.U32 R10, P0, R13, R21, R4 ;  /* 0x000000150d0a7225 */ /* 0x000fc80007800004 */
[----:B------:R-:W-:Y:S01]  /*1020*/  IMAD.WIDE.U32 R4, R13, R20, RZ ;  /* 0x000000140d047225 */ /* 0x000fe200078e00ff */
[----:B------:R-:W-:-:S03]  /*1030*/  MOV R12, R11 ;  /* 0x0000000b000c7202 */ /* 0x000fc60000000f00 */
[----:B------:R-:W-:Y:S01]  /*1040*/  IMAD.X R13, RZ, RZ, RZ, P0 ;  /* 0x000000ffff0d7224 */ /* 0x000fe200000e06ff */
[----:B------:R-:W-:-:S05]  /*1050*/  IADD3 RZ, P0, R5, R10, RZ ;  /* 0x0000000a05ff7210 */ /* 0x000fca0007f1e0ff */
[----:B------:R-:W-:-:S08]  /*1060*/  IMAD.WIDE.U32.X R4, R15, R21, R12, P0 ;  /* 0x000000150f047225 */ /* 0x000fd000000e040c */
.L_x_16:
[----:B------:R-:W2:Y:S01]  /*1070*/  LDC.64 R26, c[0x0][0x8e8] ;  /* 0x00023a00ff1a7b82 */ /* 0x000ea20000000a00 */
[-CC-:B------:R-:W-:Y:S01]  /*1080*/  SHF.R.U64 R29, R4, R0.reuse, R5.reuse ;  /* 0x00000000041d7219 */ /* 0x180fe20000001205 */
[----:B------:R-:W-:Y:S01]  /*1090*/  IMAD R28, R9, R23, R6 ;  /* 0x00000017091c7224 */ /* 0x000fe200078e0206 */
[----:B------:R-:W-:Y:S01]  /*10a0*/  SHF.R.U32.HI R0, RZ, R0, R5 ;  /* 0x00000000ff007219 */ /* 0x000fe20000011605 */
[----:B------:R-:W-:Y:S01]  /*10b0*/  IMAD.MOV.U32 R30, RZ, RZ, 0x1 ;  /* 0x00000001ff1e7424 */ /* 0x000fe200078e00ff */
[----:B------:R-:W-:-:S03]  /*10c0*/  IADD3 R7, P0, RZ, -R29, RZ ;  /* 0x8000001dff077210 */ /* 0x000fc60007f1e0ff */
[----:B------:R-:W3:Y:S02]  /*10d0*/  LDC R8, c[0x0][0x8c0] ;  /* 0x00023000ff087b82 */ /* 0x000ee40000000800 */
[----:B------:R-:W-:-:S04]  /*10e0*/  IMAD.X R5, RZ, RZ, ~R0, P0 ;  /* 0x000000ffff057224 */ /* 0x000fc800000e0e00 */
[-C--:B------:R-:W-:Y:S02]  /*10f0*/  IMAD R0, R5, R24.reuse, RZ ;  /* 0x0000001805007224 */ /* 0x080fe400078e02ff */
[----:B------:R-:W4:Y:S01]  /*1100*/  LDC R11, c[0x0][0x8b0] ;  /* 0x00022c00ff0b7b82 */ /* 0x000f220000000800 */
[----:B------:R-:W-:-:S04]  /*1110*/  IMAD.WIDE.U32 R4, R7, R24, R16 ;  /* 0x0000001807047225 */ /* 0x000fc800078e0010 */
[----:B------:R-:W-:Y:S02]  /*1120*/  IMAD R7, R7, R25, R0 ;  /* 0x0000001907077224 */ /* 0x000fe400078e0200 */
[----:B------:R-:W-:Y:S01]  /*1130*/  IMAD.MOV.U32 R0, RZ, RZ, -0x1 ;  /* 0xffffffffff007424 */ /* 0x000fe200078e00ff */
[----:B------:R-:W5:Y:S01]  /*1140*/  LDC R21, c[0x0][0x900] ;  /* 0x00024000ff157b82 */ /* 0x000f620000000800 */
[----:B------:R-:W-:Y:S01]  /*1150*/  IMAD.IADD R5, R5, 0x1, R7 ;  /* 0x0000000105057824 */ /* 0x000fe200078e0207 */
[----:B--2---:R-:W-:-:S04]  /*1160*/  ISETP.NE.U32.AND P0, PT, R26, RZ, PT ;  /* 0x000000ff1a00720c */ /* 0x004fc80003f05070 */
[----:B------:R-:W-:Y:S02]  /*1170*/  ISETP.NE.AND.EX P0, PT, R27, RZ, PT, P0 ;  /* 0x000000ff1b00720c */ /* 0x000fe40003f05300 */
[----:B------:R-:W2:Y:S01]  /*1180*/  LDC R15, c[0x0][0x8a8] ;  /* 0x00022a00ff0f7b82 */ /* 0x000ea20000000800 */
[-CC-:B---3--:R-:W-:Y:S02]  /*1190*/  SHF.R.U64 R13, R4, R8.reuse, R5.reuse ;  /* 0x00000008040d7219 */ /* 0x188fe40000001205 */
[----:B------:R-:W-:-:S05]  /*11a0*/  SHF.R.U32.HI R4, RZ, R8, R5 ;  /* 0x00000008ff047219 */ /* 0x000fca0000011605 */
[----:B------:R-:W3:Y:S01]  /*11b0*/  LDC R12, c[0x0][0x8f0] ;  /* 0x00023c00ff0c7b82 */ /* 0x000ee20000000800 */
[-CC-:B----4-:R-:W-:Y:S02]  /*11c0*/  SHF.R.U64 R25, R13, R11.reuse, R4.reuse ;  /* 0x0000000b0d197219 */ /* 0x190fe40000001204 */
[----:B------:R-:W-:-:S05]  /*11d0*/  SHF.R.U32.HI R4, RZ, R11, R4 ;  /* 0x0000000bff047219 */ /* 0x000fca0000011604 */
[----:B------:R-:W4:Y:S01]  /*11e0*/  LDC R14, c[0x0][0x8e0] ;  /* 0x00023800ff0e7b82 */ /* 0x000f220000000800 */
[-CC-:B-----5:R-:W-:Y:S02]  /*11f0*/  SHF.R.U64 R24, R25, R21.reuse, R4.reuse ;  /* 0x0000001519187219 */ /* 0x1a0fe40000001204 */
[-C--:B------:R-:W-:Y:S02]  /*1200*/  SHF.L.U32 R0, R0, R21.reuse, RZ ;  /* 0x0000001500007219 */ /* 0x080fe400000006ff */
[----:B------:R-:W-:Y:S01]  /*1210*/  SHF.R.U32.HI R5, RZ, R21, R4 ;  /* 0x00000015ff057219 */ /* 0x000fe20000011604 */
[----:B------:R-:W-:Y:S01]  /*1220*/  IMAD.MOV.U32 R4, RZ, RZ, R24 ;  /* 0x000000ffff047224 */ /* 0x000fe200078e0018 */
[----:B------:R-:W-:Y:S01]  /*1230*/  LOP3.LUT R10, RZ, R0, RZ, 0x33, !PT ;  /* 0x00000000ff0a7212 */ /* 0x000fe200078e33ff */
[----:B------:R-:W1:Y:S01]  /*1240*/  LDC R20, c[0x0][0x8b8] ;  /* 0x00022e00ff147b82 */ /* 0x000e620000000800 */
[----:B------:R-:W-:Y:S05]  /*1250*/  @!P0 BRA `(.L_x_17) ;  /* 0x0000000000288947 */ /* 0x000fea0003800000 */
[----:B------:R-:W5:Y:S02]  /*1260*/  LDC R9, c[0x0][0x8f4] ;  /* 0x00023d00ff097b82 */ /* 0x000f640000000800 */
[----:B-----5:R-:W-:-:S05]  /*1270*/  IADD3 R9, P0, R24, R9, RZ ;  /* 0x0000000918097210 */ /* 0x020fca0007f1e0ff */
[----:B------:R-:W-:-:S04]  /*1280*/  IMAD.X R11, RZ, RZ, R5, P0 ;  /* 0x000000ffff0b7224 */ /* 0x000fc800000e0605 */
[----:B------:R-:W-:-:S04]  /*1290*/  IMAD.WIDE.U32 R4, R11, R26, RZ ;  /* 0x0000001a0b047225 */ /* 0x000fc800078e00ff */
[----:B------:R-:W-:-:S04]  /*12a0*/  IMAD.WIDE.U32 R6, P0, R9, R27, R4 ;  /* 0x0000001b09067225 */ /* 0x000fc80007800004 */
[----:B------:R-:W-:-:S04]  /*12b0*/  IMAD.WIDE.U32 R4, R9, R26, RZ ;  /* 0x0000001a09047225 */ /* 0x000fc800078e00ff */
[----:B------:R-:W-:Y:S01]  /*12c0*/  IMAD.X R9, RZ, RZ, RZ, P0 ;  /* 0x000000ffff097224 */ /* 0x000fe200000e06ff */
[----:B------:R-:W-:Y:S01]  /*12d0*/  IADD3 RZ, P0, R5, R6, RZ ;  /* 0x0000000605ff7210 */ /* 0x000fe20007f1e0ff */
[----:B------:R-:W-:-:S04]  /*12e0*/  IMAD.MOV.U32 R8, RZ, RZ, R7 ;  /* 0x000000ffff087224 */ /* 0x000fc800078e0007 */
[----:B------:R-:W-:-:S08]  /*12f0*/  IMAD.WIDE.U32.X R4, R11, R27, R8, P0 ;  /* 0x0000001b0b047225 */ /* 0x000fd000000e0408 */
.L_x_17:
[----:B---3--:R-:W-:Y:S01]  /*1300*/  SHF.R.U64 R4, R4, R12, R5 ;  /* 0x0000000c04047219 */ /* 0x008fe20000001205 */
[----:B--2---:R-:W-:Y:S01]  /*1310*/  VIADD R6, R15, 0xffffffff ;  /* 0xffffffff0f067836 */ /* 0x004fe20000000000 */
[----:B------:R-:W-:Y:S02]  /*1320*/  SHF.L.U32 R0, R30, R21, RZ ;  /* 0x000000151e007219 */ /* 0x000fe400000006ff */
[----:B------:R-:W-:Y:S01]  /*1330*/  LOP3.LUT R5, R25, R10, RZ, 0xc0, !PT ;  /* 0x0000000a19057212 */ /* 0x000fe200078ec0ff */
[----:B------:R-:W-:Y:S01]  /*1340*/  IMAD.MOV R7, RZ, RZ, -R4 ;  /* 0x000000ffff077224 */ /* 0x000fe200078e0a04 */
[----:B------:R-:W-:Y:S02]  /*1350*/  SEL R3, R3, R28, !P1 ;  /* 0x0000001c03037207 */ /* 0x000fe40004800000 */
[----:B------:R-:W-:Y:S01]  /*1360*/  LOP3.LUT R6, R13, R6, RZ, 0xc0, !PT ;  /* 0x000000060d067212 */ /* 0x000fe200078ec0ff */
[----:B------:R-:W-:Y:S01]  /*1370*/  IMAD R4, R0, R4, R5 ;  /* 0x0000000400047224 */ /* 0x000fe200078e0205 */
[----:B------:R-:W-:Y:S01]  /*1380*/  R2UR UR47, R29 ;  /* 0x000000001d2f72ca */ /* 0x000fe200000e0000 */
[----:B----4-:R-:W-:-:S02]  /*1390*/  IMAD R0, R7, R14, R24 ;  /* 0x0000000e07007224 */ /* 0x010fc400078e0218 */
[----:B-1----:R-:W-:Y:S02]  /*13a0*/  IMAD R3, R4, R20, R3 ;  /* 0x0000001404037224 */ /* 0x002fe400078e0203 */
[----:B------:R-:W-:Y:S02]  /*13b0*/  IMAD R0, R0, R15, R6 ;  /* 0x0000000f00007224 */ /* 0x000fe400078e0206 */
[----:B------:R-:W-:-:S03]  /*13c0*/  IMAD.MOV.U32 R4, RZ, RZ, 0x1 ;  /* 0x00000001ff047424 */ /* 0x000fc600078e00ff */
[----:B------:R-:W-:Y:S02]  /*13d0*/  SEL R100, R0, R3, !P1 ;  /* 0x0000000300647207 */ /* 0x000fe40004800000 */
[----:B------:R-:W-:Y:S02]  /*13e0*/  SEL R102, R3, R0, !P1 ;  /* 0x0000000003667207 */ /* 0x000fe40004800000 */
[----:B------:R-:W-:-:S07]  /*13f0*/  PRMT R0, R4, 0x7610, R0 ;  /* 0x0000761004007816 */ /* 0x000fce0000000000 */
.L_x_15:
[----:B------:R-:W-:-:S08]  /*1400*/  NOP ;  /* 0x0000000000007918 */ /* 0x000fd00000000000 */
[----:B------:R-:W2:Y:S02]  /*1410*/  USETMAXREG.TRY_ALLOC.CTAPOOL UP0, 0xe8 ;  /* 0x000000e8000079c8 */ /* 0x000ea40008000600 */
[----:B--2---:R-:W-:-:S13]  /*1420*/  PLOP3.LUT P0, PT, PT, PT, UP0, 0x80, 0x0 ;  /* 0x000000000000781c */ /* 0x004fda0003f0f008 */
[----:B------:R-:W-:Y:S05]  /*1430*/  @!P0 BRA `(.L_x_15) ;  /* 0xfffffffc00f08947 */ /* 0x000fea000383ffff */
[----:B------:R-:W-:Y:S02]  /*1440*/  ULDC.64 UR4, c[0x0][0x590] ;  /* 0x0001640000047ab9 */ /* 0x000fe40000000a00 */
[----:B------:R-:W-:Y:S02]  /*1450*/  IMAD.U32 R107, RZ, RZ, UR4 ;  /* 0x00000004ff6b7e24 */ /* 0x000fe4000f8e00ff */
[----:B------:R-:W-:-:S03]  /*1460*/  IMAD.U32 R108, RZ, RZ, UR5 ;  /* 0x00000005ff6c7e24 */ /* 0x000fc6000f8e00ff */
[----:B------:R-:W-:-:S04]  /*1470*/  ISETP.NE.U32.AND P0, PT, R107, RZ, PT ;  /* 0x000000ff6b00720c */ /* 0x000fc80003f05070 */
[----:B------:R-:W-:-:S13]  /*1480*/  ISETP.NE.AND.EX P0, PT, R108, RZ, PT, P0 ;  /* 0x000000ff6c00720c */ /* 0x000fda0003f05300 */
[----:B------:R-:W-:Y:S05]  /*1490*/  @P0 BRA `(.L_x_18) ;  /* 0x00000000002c0947 */ /* 0x000fea0003800000 */
[----:B------:R-:W-:Y:S02]  /*14a0*/  ULDC.64 UR4, c[0x0][0x588] ;  /* 0x0001620000047ab9 */ /* 0x000fe40000000a00 */
[----:B------:R-:W-:-:S04]  /*14b0*/  ISETP.NE.U32.AND P0, PT, RZ, UR4, PT ;  /* 0x00000004ff007c0c */ /* 0x000fc8000bf05070 */
[----:B------:R-:W-:-:S13]  /*14c0*/  ISETP.NE.AND.EX P0, PT, RZ, UR5, PT, P0 ;  /* 0x00000005ff007c0c */ /* 0x000fda000bf05300 */
[----:B------:R-:W-:Y:S05]  /*14d0*/  @!P0 BRA `(.L_x_19) ;  /* 0x0000000000108947 */ /* 0x000fea0003800000 */
[----:B------:R-:W2:Y:S02]  /*14e0*/  LDC.64 R4, c[0x0][0x588] ;  /* 0x00016200ff047b82 */ /* 0x000ea40000000a00 */
[----:B--2---:R2:W5:Y:S01]  /*14f0*/  LDG.E R91, desc[UR40][R4.64] ;  /* 0x00000028045b7981 */ /* 0x004562000c1e1900 */
[----:B------:R-:W-:Y:S01]  /*1500*/  MOV R90, 0x1 ;  /* 0x00000001005a7802 */ /* 0x000fe20000000f00 */
[----:B------:R-:W-:Y:S06]  /*1510*/  BRA `(.L_x_18) ;  /* 0x00000000000c7947 */ /* 0x000fec0003800000 */
.L_x_19:
[----:B------:R-:W-:Y:S01]  /*1520*/  ULDC UR4, c[0x0][0x580] ;  /* 0x0001600000047ab9 */ /* 0x000fe20000000800 */
[----:B------:R-:W-:Y:S02]  /*1530*/  IMAD.MOV.U32 R90, RZ, RZ, 0x1 ;  /* 0x00000001ff5a7424 */ /* 0x000fe400078e00ff */
[----:B------:R-:W-:-:S07]  /*1540*/  IMAD.U32 R91, RZ, RZ, UR4 ;  /* 0x00000004ff5b7e24 */ /* 0x000fce000f8e00ff */
.L_x_18:
[----:B------:R-:W-:Y:S02]  /*1550*/  ULDC.64 UR4, c[0x0][0x5b0] ;  /* 0x00016c0000047ab9 */ /* 0x000fe40000000a00 */
[----:B------:R-:W-:-:S04]  /*1560*/  ISETP.NE.U32.AND P0, PT, RZ, UR4, PT ;  /* 0x00000004ff007c0c */ /* 0x000fc8000bf05070 */
[----:B------:R-:W-:-:S13]  /*1570*/  ISETP.NE.AND.EX P0, PT, RZ, UR5, PT, P0 ;  /* 0x00000005ff007c0c */ /* 0x000fda000bf05300 */
[----:B------:R-:W-:Y:S05]  /*1580*/  @P0 BRA `(.L_x_20) ;  /* 0x0000000000240947 */ /* 0x000fea0003800000 */
[----:B------:R-:W-:Y:S02]  /*1590*/  ULDC.64 UR4, c[0x0][0x5a8] ;  /* 0x00016a0000047ab9 */ /* 0x000fe40000000a00 */
[----:B------:R-:W-:-:S04]  /*15a0*/  ISETP.NE.U32.AND P0, PT, RZ, UR4, PT ;  /* 0x00000004ff007c0c */ /* 0x000fc8000bf05070 */
[----:B------:R-:W-:-:S13]  /*15b0*/  ISETP.NE.AND.EX P0, PT, RZ, UR5, PT, P0 ;  /* 0x00000005ff007c0c */ /* 0x000fda000bf05300 */
[----:B------:R-:W-:Y:S05]  /*15c0*/  @!P0 BRA `(.L_x_21) ;  /* 0x00000000000c8947 */ /* 0x000fea0003800000 */
[----:B------:R-:W3:Y:S02]  /*15d0*/  LDC.64 R92, c[0x0][0x5a8] ;  /* 0x00016a00ff5c7b82 */ /* 0x000ee40000000a00 */
[----:B---3--:R3:W5:Y:S01]  /*15e0*/  LDG.E R92, desc[UR40][R92.64] ;  /* 0x000000285c5c7981 */ /* 0x008762000c1e1900 */
[----:B------:R-:W-:Y:S05]  /*15f0*/  BRA `(.L_x_20) ;  /* 0x0000000000087947 */ /* 0x000fea0003800000 */
.L_x_21:
[----:B------:R-:W-:Y:S02]  /*1600*/  ULDC UR4, c[0x0][0x5a0] ;  /* 0x0001680000047ab9 */ /* 0x000fe40000000800 */
[----:B------:R-:W-:-:S07]  /*1610*/  IMAD.U32 R92, RZ, RZ, UR4 ;  /* 0x00000004ff5c7e24 */ /* 0x000fce000f8e00ff */
.L_x_20:
[----:B------:R-:W-:Y:S01]  /*1620*/  LOP3.LUT P1, RZ, R0, 0xff, RZ, 0xc0, !PT ;  /* 0x000000ff00ff7812 */ /* 0x000fe2000782c0ff */
[----:B------:R-:W-:Y:S01]  /*1630*/  UMOV UR42, URZ ;  /* 0x0000003f002a7c82 */ /* 0x000fe20008000000 */
[----:B------:R-:W-:-:S11]  /*1640*/  PLOP3.LUT P0, PT, PT, PT, PT, 0x80, 0x0 ;  /* 0x000000000000781c */ /* 0x000fd60003f0f070 */
[----:B------:R-:W-:Y:S05]  /*1650*/  @!P1 BRA `(.L_x_22) ;  /* 0x0000003c00e89947 */ /* 0x000fea0003800000 */
[C---:B------:R-:W-:Y:S01]  /*1660*/  IMAD.SHL.U32 R0, R18.reuse, 0x20, RZ ;  /* 0x0000002012007824 */ /* 0x040fe200078e00ff */
[----:B--2---:R-:W-:Y:S01]  /*1670*/  SHF.R.U32.HI R4, RZ, 0x1, R18 ;  /* 0x00000001ff047819 */ /* 0x004fe20000011612 */
[C---:B------:R-:W-:Y:S01]  /*1680*/  IMAD.SHL.U32 R5, R18.reuse, 0x10, RZ ;  /* 0x0000001012057824 */ /* 0x040fe200078e00ff */
[----:B------:R-:W-:Y:S01]  /*1690*/  ULDC UR4, c[0x0][0x28c] ;  /* 0x0000a30000047ab9 */ /* 0x000fe20000000800 */
[----:B------:R-:W-:Y:S01]  /*16a0*/  IMAD.SHL.U32 R6, R18, 0x4, RZ ;  /* 0x0000000412067824 */ /* 0x000fe200078e00ff */
[----:B------:R-:W-:Y:S01]  /*16b0*/  LOP3.LUT R3, R0, 0xc0, RZ, 0xc0, !PT ;  /* 0x000000c000037812 */ /* 0x000fe200078ec0ff */
[----:B------:R-:W-:Y:S01]  /*16c0*/  UIADD3 UR4, UR4, 0x3f, URZ ;  /* 0x0000003f04047890 */ /* 0x000fe2000fffe03f */
[----:B------:R-:W-:Y:S01]  /*16d0*/  LOP3.LUT R5, R5, 0xe00, RZ, 0xc0, !PT ;  /* 0x00000e0005057812 */ /* 0x000fe200078ec0ff */
[----:B------:R-:W-:Y:S01]  /*16e0*/  IMAD.MOV.U32 R95, RZ, RZ, 0x10 ;  /* 0x00000010ff5f7424 */ /* 0x000fe200078e00ff */
[----:B------:R-:W-:Y:S01]  /*16f0*/  LOP3.LUT R3, R3, 0x8, R4, 0xf8, !PT ;  /* 0x0000000803037812 */ /* 0x000fe200078ef804 */
[----:B------:R-:W-:Y:S01]  /*1700*/  USHF.R.S32.HI UR5, URZ, 0x1f, UR4 ;  /* 0x0000001f3f057899 */ /* 0x000fe20008011404 */
[----:B------:R-:W-:Y:S01]  /*1710*/  LOP3.LUT R5, R5, 0x20, R0, 0xf8, !PT ;  /* 0x0000002005057812 */ /* 0x000fe200078ef800 */
[----:B------:R-:W-:Y:S01]  /*1720*/  IMAD.MOV.U32 R94, RZ, RZ, 0x1 ;  /* 0x00000001ff5e7424 */ /* 0x000fe200078e00ff */
[C---:B------:R-:W-:Y:S01]  /*1730*/  LOP3.LUT R96, R18.reuse, 0xff, RZ, 0xc0, !PT ;  /* 0x000000ff12607812 */ /* 0x040fe200078ec0ff */
[----:B------:R-:W-:Y:S01]  /*1740*/  ULEA.HI UR5, UR5, UR4, URZ, 0x6 ;  /* 0x0000000405057291 */ /* 0x000fe2000f8f303f */
[----:B------:R-:W-:Y:S01]  /*1750*/  LOP3.LUT R3, R3, 0x18, R6, 0x78, !PT ;  /* 0x0000001803037812 */ /* 0x000fe200078e7806 */
[--C-:B-----5:R-:W-:Y:S01]  /*1760*/  IMAD.MOV.U32 R98, RZ, RZ, R91.reuse ;  /* 0x000000ffff627224 */ /* 0x120fe200078e005b */
[----:B------:R-:W-:Y:S01]  /*1770*/  LOP3.LUT R0, R5, 0x100, R0, 0xf8, !PT ;  /* 0x0000010005007812 */ /* 0x000fe200078ef800 */
[----:B------:R-:W-:Y:S01]  /*1780*/  IMAD.MOV.U32 R101, RZ, RZ, R91 ;  /* 0x000000ffff657224 */ /* 0x000fe200078e005b */
[----:B------:R-:W-:Y:S01]  /*1790*/  LOP3.LUT P0, RZ, R18, 0x4, RZ, 0xc0, !PT ;  /* 0x0000000412ff7812 */ /* 0x000fe2000780c0ff */
[----:B------:R-:W-:Y:S01]  /*17a0*/  VIADD R96, R96, 0x1f ;  /* 0x0000001f60607836 */ /* 0x000fe20000000000 */
[----:B---3--:R-:W-:Y:S01]  /*17b0*/  LOP3.LUT R93, R0, R3, RZ, 0xfc, !PT ;  /* 0x00000003005d7212 */ /* 0x008fe200078efcff */
[----:B------:R-:W-:Y:S01]  /*17c0*/  ULDC.64 UR52, c[0x0][0x198] ;  /* 0x0000660000347ab9 */ /* 0x000fe20000000a00 */
[----:B------:R-:W-:Y:S01]  /*17d0*/  LOP3.LUT R103, R22, 0x1, RZ, 0xfc, !PT ;  /* 0x0000000116677812 */ /* 0x000fe200078efcff */
[----:B------:R-:W-:Y:S01]  /*17e0*/  UMOV UR43, URZ ;  /* 0x0000003f002b7c82 */ /* 0x000fe20008000000 */
[----:B------:R-:W-:Y:S01]  /*17f0*/  LOP3.LUT R104, R19, 0x1, RZ, 0xfc, !PT ;  /* 0x0000000113687812 */ /* 0x000fe200078efcff */
[----:B------:R-:W-:Y:S01]  /*1800*/  UMOV UR48, URZ ;  /* 0x0000003f00307c82 */ /* 0x000fe20008000000 */
[C---:B------:R-:W-:Y:S01]  /*1810*/  PRMT R99, R90.reuse, 0x7610, R99 ;  /* 0x000076105a637816 */ /* 0x040fe20000000063 */
[----:B------:R-:W-:Y:S01]  /*1820*/  USHF.R.S32.HI UR49, URZ, 0x6, UR5 ;  /* 0x000000063f317899 */ /* 0x000fe20008011405 */
[----:B------:R-:W-:Y:S01]  /*1830*/  PRMT R97, R90, 0x7610, R97 ;  /* 0x000076105a617816 */ /* 0x000fe20000000061 */
[----:B------:R-:W-:Y:S01]  /*1840*/  UMOV UR44, URZ ;  /* 0x0000003f002c7c82 */ /* 0x000fe20008000000 */
[----:B------:R-:W-:Y:S01]  /*1850*/  SEL R95, R95, 0xfffffff0, !P0 ;  /* 0xfffffff05f5f7807 */ /* 0x000fe20004000000 */
[----:B------:R-:W-:-:S08]  /*1860*/  UMOV UR42, URZ ;  /* 0x0000003f002a7c82 */ /* 0x000fd00008000000 */
.L_x_99:
[----:B------:R-:W-:Y:S01]  /*1870*/  LOP3.LUT R0, R18, 0x80, RZ, 0xc0, !PT ;  /* 0x0000008012007812 */ /* 0x000fe200078ec0ff */
[----:B------:R-:W2:Y:S01]  /*1880*/  S2UR UR50, SR_CgaCtaId ;  /* 0x00000000003279c3 */ /* 0x000ea20000008800 */
[----:B------:R-:W-:Y:S02]  /*1890*/  UMOV UR51, 0x400 ;  /* 0x0000040000337882 */ /* 0x000fe40000000000 */
[----:B------:R-:W-:-:S06]  /*18a0*/  SHF.R.U32.HI R0, RZ, 0x7, R0 ;  /* 0x00000007ff007819 */ /* 0x000fcc0000011600 */
[----:B------:R-:W3:Y:S01]  /*18b0*/  SHFL.IDX PT, R0, R0, RZ, 0x1f ;  /* 0x00001fff00007589 */ /* 0x000ee200000e0000 */
[----:B--2---:R-:W-:Y:S01]  /*18c0*/  ULEA UR51, UR50, UR51, 0x18 ;  /* 0x0000003332337291 */ /* 0x004fe2000f8ec03f */
[----:B---3--:R-:W-:-:S13]  /*18d0*/  R2UR UR4, R0 ;  /* 0x00000000000472ca */ /* 0x008fda00000e0000 */
[----:B------:R-:W-:-:S04]  /*18e0*/  ULEA.HI UR5, UR4, UR4, URZ, 0x1 ;  /* 0x0000000404057291 */ /* 0x000fc8000f8f083f */
[----:B------:R-:W-:-:S04]  /*18f0*/  ULOP3.LUT UR5, UR5, 0x7fffe, URZ, 0xc0, !UPT ;  /* 0x0007fffe05057892 */ /* 0x000fc8000f8ec03f */
[----:B------:R-:W-:-:S03]  /*1900*/  UIADD3 UR5, UR4, -UR5, URZ ;  /* 0x8000000504057290 */ /* 0x000fc6000fffe03f */
[----:B------:R-:W-:Y:S01]  /*1910*/  ULDC UR4, c[0x0][0x28c] ;  /* 0x0000a30000047ab9 */ /* 0x000fe20000000800 */
[----:B------:R-:W-:Y:S01]  /*1920*/  ULEA UR5, UR5, UR51, 0xd ;  /* 0x0000003305057291 */ /* 0x000fe2000f8e683f */
[----:B------:R-:W-:-:S03]  /*1930*/  ISETP.LT.AND P0, PT, RZ, UR4, PT ;  /* 0x00000004ff007c0c */ /* 0x000fc6000bf01270 */
[----:B------:R-:W-:-:S04]  /*1940*/  UIADD3 UR5, UR5, 0x8400, URZ ;  /* 0x0000840005057890 */ /* 0x000fc8000fffe03f */
[----:B------:R-:W-:-:S04]  /*1950*/  USHF.R.U32.HI UR5, URZ, 0x4, UR5 ;  /* 0x000000043f057899 */ /* 0x000fc80008011605 */
[----:B------:R-:W-:-:S04]  /*1960*/  ULOP3.LUT UR5, UR5, 0x3fff, URZ, 0xc0, !UPT ;  /* 0x00003fff05057892 */ /* 0x000fc8000f8ec03f */
[----:B------:R-:W-:Y:S01]  /*1970*/  ULOP3.LUT UR45, UR5, 0x10000, URZ, 0xfc, !UPT ;  /* 0x00010000052d7892 */ /* 0x000fe2000f8efc3f */
[----:B-1----:R-:W-:Y:S11]  /*1980*/  @P0 BRA `(.L_x_23) ;  /* 0x0000000000400947 */ /* 0x002ff60003800000 */
[----:B------:R-:W-:Y:S01]  /*1990*/  MOV R0, 0x0 ;  /* 0x0000000000007802 */ /* 0x000fe20000000f00 */
[----:B------:R-:W-:Y:S01]  /*19a0*/  ULDC.64 UR4, c[0x4][0x70] ;  /* 0x01001c0000047ab9 */ /* 0x000fe20000000a00 */
[----:B------:R-:W-:Y:S01]  /*19b0*/  ULDC.64 UR6, c[0x4][0x8] ;  /* 0x0100020000067ab9 */ /* 0x000fe20000000a00 */
[----:B------:R-:W-:Y:S01]  /*19c0*/  IMAD.U32 R4, RZ, RZ, UR4 ;  /* 0x00000004ff047e24 */ /* 0x000fe2000f8e00ff */
[----:B------:R2:W3:Y:S01]  /*19d0*/  LDC.64 R14, c[0x4][R0] ;  /* 0x01000000000e7b82 */ /* 0x0004e20000000a00 */
[----:B------:R-:W-:Y:S01]  /*19e0*/  IMAD.U32 R5, RZ, RZ, UR5 ;  /* 0x00000005ff057e24 */ /* 0x000fe2000f8e00ff */
[----:B------:R-:W-:Y:S01]  /*19f0*/  ULDC.64 UR4, c[0x4][0x78] ;  /* 0x01001e0000047ab9 */ /* 0x000fe20000000a00 */
[----:B------:R-:W-:Y:S01]  /*1a00*/  IMAD.U32 R10, RZ, RZ, UR6 ;  /* 0x00000006ff0a7e24 */ /* 0x000fe2000f8e00ff */
[----:B------:R-:W-:Y:S01]  /*1a10*/  MOV R6, UR4 ;  /* 0x0000000400067c02 */ /* 0x000fe20008000f00 */
[----:B------:R-:W-:Y:S02]  /*1a20*/  IMAD.U32 R7, RZ, RZ, UR5 ;  /* 0x00000005ff077e24 */ /* 0x000fe4000f8e00ff */
[----:B------:R-:W-:-:S02]  /*1a30*/  IMAD.U32 R11, RZ, RZ, UR7 ;  /* 0x00000007ff0b7e24 */ /* 0x000fc4000f8e00ff */
[----:B------:R-:W-:Y:S02]  /*1a40*/  IMAD.MOV.U32 R8, RZ, RZ, 0x1e1 ;  /* 0x000001e1ff087424 */ /* 0x000fe400078e00ff */
[----:B------:R-:W-:Y:S02]  /*1a50*/  IMAD.MOV.U32 R12, RZ, RZ, 0x1 ;  /* 0x00000001ff0c7424 */ /* 0x000fe400078e00ff */
[----:B--2---:R-:W-:-:S07]  /*1a60*/  IMAD.MOV.U32 R13, RZ, RZ, RZ ;  /* 0x000000ffff0d7224 */ /* 0x004fce00078e00ff */
[----:B------:R-:W-:-:S07]  /*1a70*/  LEPC R20, `(.L_x_23) ;  /* 0x000000001014794e */ /* 0x000fce0000000000 */
[----:B-1-3--:R-:W-:Y:S05]  /*1a80*/  CALL.ABS.NOINC R14 ;  /* 0x000000000e007343 */ /* 0x00afea0003c00000 */
.L_x_23:
[----:B------:R-:W-:-:S13]  /*1a90*/  ISETP.NE.AND P0, PT, R103, 0x3, PT ;  /* 0x000000036700780c */ /* 0x000fda0003f05270 */
[----:B------:R-:W-:Y:S05]  /*1aa0*/  @!P0 BRA `(.L_x_24) ;  /* 0x0000000000048947 */ /* 0x000fea0003800000 */
[----:B-1----:R-:W-:Y:S01]  /*1ab0*/  BPT.TRAP 0x1 ;  /* 0x000000040000795c */ /* 0x002fe20000300000 */
.L_x_24:
[----:B------:R-:W-:Y:S02]  /*1ac0*/  IMAD.U32 R3, RZ, RZ, UR44 ;  /* 0x0000002cff037e24 */ /* 0x000fe4000f8e00ff */
[----:B------:R-:W-:-:S03]  /*1ad0*/  IMAD.U32 R0, RZ, RZ, UR48 ;  /* 0x00000030ff007e24 */ /* 0x000fc6000f8e00ff */
[----:B------:R-:W-:Y:S02]  /*1ae0*/  LEA R3, R3, UR51, 0x3 ;  /* 0x0000003303037c11 */ /* 0x000fe4000f8e18ff */
[----:B------:R-:W-:-:S04]  /*1af0*/  SHF.L.U32 R0, R0, 0x1f, RZ ;  /* 0x0000001f00007819 */ /* 0x000fc800000006ff */
[----:B------:R2:W3:Y:S01]  /*1b00*/  SYNCS.PHASECHK.TRANS64.TRYWAIT P1, [R3+URZ], R0 ;  /* 0x00000000030075a7 */ /* 0x0004e2000802017f */
[----:B------:R-:W-:Y:S05]  /*1b10*/  @!P0 BRA `(.L_x_25) ;  /* 0x0000000000048947 */ /* 0x000fea0003800000 */
[----:B-1----:R-:W-:Y:S01]  /*1b20*/  BPT.TRAP 0x1 ;  /* 0x000000040000795c */ /* 0x002fe20000300000 */
.L_x_25:
[----:B---3--:R-:W-:Y:S05]  /*1b30*/  @P1 BRA `(.L_x_26) ;  /* 0x0000000000081947 */ /* 0x008fea0003800000 */
[----:B------:R-:W3:Y:S02]  /*1b40*/  SYNCS.PHASECHK.TRANS64.TRYWAIT P1, [R3+URZ], R0 ;  /* 0x00000000030075a7 */ /* 0x000ee4000802017f */
[----:B---3--:R-:W-:Y:S05]  /*1b50*/  @!P1 BRA `(.L_x_27) ;  /* 0x0000006400809947 */ /* 0x008fea0003800000 */
.L_x_26:
[----:B------:R-:W-:-:S04]  /*1b60*/  UISETP.LT.AND UP0, UPT, UR49, 0x1, UPT ;  /* 0x000000013100788c */ /* 0x000fc8000bf01270 */
[----:B------:R-:W-:-:S06]  /*1b70*/  USEL UR4, UR49, 0x1, UP0 ;  /* 0x0000000131047887 */ /* 0x000fcc0008000000 */
[----:B--23--:R-:W-:Y:S01]  /*1b80*/  IMAD.U32 R0, RZ, RZ, UR4 ;  /* 0x00000004ff007e24 */ /* 0x00cfe2000f8e00ff */
[----:B------:R-:W-:Y:S05]  /*1b90*/  WARPSYNC.ALL ;  /* 0x0000000000007948 */ /* 0x000fea0003800000 */
[----:B------:R-:W-:-:S04]  /*1ba0*/  IADD3 R0, -R0, UR49, RZ ;  /* 0x0000003100007c10 */ /* 0x000fc8000fffe1ff */
[----:B------:R-:W-:Y:S01]  /*1bb0*/  ISETP.GE.AND P1, PT, R0, 0x1, PT ;  /* 0x000000010000780c */ /* 0x000fe20003f26270 */
[----:B------:R-:W-:Y:S01]  /*1bc0*/  UIADD3 UR4, UR51, 0x20400, URZ ;  /* 0x0002040033047890 */ /* 0x000fe2000fffe03f */
[----:B------:R-:W-:Y:S01]  /*1bd0*/  WARPGROUP.ARRIVE ;  /* 0x00000000000079c5 */ /* 0x000fe20000000000 */
[----:B------:R-:W-:Y:S02]  /*1be0*/  ULEA UR9, UR44, UR45, 0xa ;  /* 0x0000002d2c097291 */ /* 0x000fe4000f8e503f */
[----:B------:R-:W-:Y:S01]  /*1bf0*/  USHF.R.U32.HI UR4, URZ, 0x4, UR4 ;  /* 0x000000043f047899 */ /* 0x000fe20008011604 */
[----:B------:R-:W-:Y:S01]  /*1c00*/  UMOV UR5, 0x40000040 ;  /* 0x4000004000057882 */ /* 0x000fe20000000000 */
[----:B------:R-:W-:Y:S02]  /*1c10*/  UMOV UR7, 0x40000040 ;  /* 0x4000004000077882 */ /* 0x000fe40000000000 */
[----:B------:R-:W-:-:S04]  /*1c20*/  ULOP3.LUT UR4, UR4, 0x3fff, URZ, 0xc0, !UPT ;  /* 0x00003fff04047892 */ /* 0x000fc8000f8ec03f */
[----:B------:R-:W-:-:S03]  /*1c30*/  ULOP3.LUT UR8, UR4, 0x10000, URZ, 0xfc, !UPT ;  /* 0x0001000004087892 */ /* 0x000fc6000f8efc3f */
[----:B------:R-:W-:Y:S01]  /*1c40*/  UMOV UR4, UR9 ;  /* 0x0000000900047c82 */ /* 0x000fe20008000000 */
[----:B------:R-:W-:-:S07]  /*1c50*/  ULEA UR10, UR44, UR8, 0xa ;  /* 0x000000082c0a7291 */ /* 0x000fce000f8e503f */
[----:B------:R-:W-:Y:S02]  /*1c60*/  UMOV UR6, UR10 ;  /* 0x0000000a00067c82 */ /* 0x000fe40008000000 */
[----:B------:R-:W-:Y:S01]  /*1c70*/  HGMMA.64x128x16.F32.BF16 R24, gdesc[UR4], RZ, !UPT, gsb0 ;  /* 0x01e00000041879f0 */ /* 0x000fe2000c0018ff */
[----:B------:R-:W-:Y:S02]  /*1c80*/  UIADD3 UR4, UR9, 0x2, URZ ;  /* 0x0000000209047890 */ /* 0x000fe4000fffe03f */
[----:B------:R-:W-:Y:S01]  /*1c90*/  UIADD3 UR6, UR10, 0x2, URZ ;  /* 0x000000020a067890 */ /* 0x000fe2000fffe03f */
[----:B------:R-:W-:Y:S01]  /*1ca0*/  UMOV UR5, 0x40000040 ;  /* 0x4000004000057882 */ /* 0x000fe20000000000 */
[----:B------:R-:W-:Y:S01]  /*1cb0*/  UMOV UR7, 0x40000040 ;  /* 0x4000004000077882 */ /* 0x000fe20000000000 */
[----:B------:R-:W-:Y:S02]  /*1cc0*/  WARPGROUP.DEPBAR.LE gsb0, 0x0 ;  /* 0x00008000000079c5 */ /* 0x000fe40000010000 */
[----:B------:R-:W-:-:S06]  /*1cd0*/  WARPGROUP.ARRIVE ;  /* 0x00000000000079c5 */ /* 0x000fcc0000000000 */
[----:B------:R-:W-:Y:S01]  /*1ce0*/  HGMMA.64x128x16.F32.BF16 R24, gdesc[UR4], R24, gsb0 ;  /* 0x01e00000041879f0 */ /* 0x000fe20008001818 */
        /* <DEDUP_REMOVED lines=13> */
[----:B------:R-:W-:Y:S03]  /*1dc0*/  HGMMA.64x128x16.F32.BF16 R24, gdesc[UR4], R24, gsb0 ;  /* 0x01e00000041879f0 */ /* 0x000fe60008001818 */
[----:B------:R-:W-:Y:S02]  /*1dd0*/  WARPGROUP.DEPBAR.LE gsb0, 0x0 ;  /* 0x00008000000079c5 */ /* 0x000fe40000010000 */
[----:B------:R-:W-:Y:S05]  /*1de0*/  @!P1 BRA `(.L_x_28) ;  /* 0x0000000400109947 */ /* 0x000fea0003800000 */
[----:B------:R-:W-:Y:S02]  /*1df0*/  UIADD3 UR4, UR44, 0x1, URZ ;  /* 0x000000012c047890 */ /* 0x000fe4000fffe03f */
[----:B------:R-:W-:Y:S02]  /*1e00*/  IMAD.U32 R3, RZ, RZ, UR44 ;  /* 0x0000002cff037e24 */ /* 0x000fe4000f8e00ff */
[----:B------:R-:W-:-:S04]  /*1e10*/  UISETP.NE.AND UP0, UPT, UR4, 0x6, UPT ;  /* 0x000000060400788c */ /* 0x000fc8000bf05270 */
[----:B------:R-:W-:Y:S02]  /*1e20*/  USEL UR5, URZ, 0x1, UP0 ;  /* 0x000000013f057887 */ /* 0x000fe40008000000 */
[----:B------:R-:W-:Y:S02]  /*1e30*/  USEL UR9, UR4, URZ, UP0 ;  /* 0x0000003f04097287 */ /* 0x000fe40008000000 */
[----:B------:R-:W-:-:S06]  /*1e40*/  ULOP3.LUT UR5, UR48, UR5, URZ, 0x3c, !UPT ;  /* 0x0000000530057292 */ /* 0x000fcc000f8e3c3f */
[----:B------:R-:W-:-:S07]  /*1e50*/  IMAD.U32 R6, RZ, RZ, UR5 ;  /* 0x00000005ff067e24 */ /* 0x000fce000f8e00ff */
.L_x_35:
[----:B------:R-:W-:Y:S05]  /*1e60*/  @!P0 BRA `(.L_x_29) ;  /* 0x0000000000048947 */ /* 0x000fea0003800000 */
[----:B-1----:R-:W-:Y:S01]  /*1e70*/  BPT.TRAP 0x1 ;  /* 0x000000040000795c */ /* 0x002fe20000300000 */
.L_x_29:
[----:B------:R-:W-:Y:S01]  /*1e80*/  ULEA UR4, UR9, UR51, 0x3 ;  /* 0x0000003309047291 */ /* 0x000fe2000f8e183f */
[----:B------:R-:W-:-:S08]  /*1e90*/  SHF.L.U32 R4, R6, 0x1f, RZ ;  /* 0x0000001f06047819 */ /* 0x000fd000000006ff */
[----:B------:R2:W3:Y:S01]  /*1ea0*/  SYNCS.PHASECHK.TRANS64.TRYWAIT P1, [UR4], R4 ;  /* 0x00000004ff0075a7 */ /* 0x0004e20008020144 */
[----:B------:R-:W-:Y:S05]  /*1eb0*/  @!P0 BRA `(.L_x_30) ;  /* 0x0000000000048947 */ /* 0x000fea0003800000 */
[----:B-1----:R-:W-:Y:S01]  /*1ec0*/  BPT.TRAP 0x1 ;  /* 0x000000040000795c */ /* 0x002fe20000300000 */
.L_x_30:
[----:B---3--:R-:W-:Y:S05]  /*1ed0*/  @P1 BRA `(.L_x_31) ;  /* 0x0000000000081947 */ /* 0x008fea0003800000 */
[----:B------:R-:W3:Y:S02]  /*1ee0*/  SYNCS.PHASECHK.TRANS64.TRYWAIT P1, [UR4], R4 ;  /* 0x00000004ff0075a7 */ /* 0x000ee40008020144 */
[----:B---3--:R-:W-:Y:S05]  /*1ef0*/  @!P1 BRA `(.L_x_32) ;  /* 0x0000006000ac9947 */ /* 0x008fea0003800000 */
.L_x_31:
[----:B------:R-:W-:Y:S01]  /*1f00*/  ULEA UR10, UR9, UR45, 0xa ;  /* 0x0000002d090a7291 */ /* 0x000fe2000f8e503f */
[----:B------:R-:W-:Y:S01]  /*1f10*/  WARPGROUP.ARRIVE ;  /* 0x00000000000079c5 */ /* 0x000fe20000000000 */
[----:B------:R-:W-:Y:S01]  /*1f20*/  ULEA UR11, UR9, UR8, 0xa ;  /* 0x00000008090b7291 */ /* 0x000fe2000f8e503f */
[----:B------:R-:W-:Y:S01]  /*1f30*/  UMOV UR5, 0x40000040 ;  /* 0x4000004000057882 */ /* 0x000fe20000000000 */
[----:B------:R-:W-:-:S03]  /*1f40*/  UMOV UR7, 0x40000040 ;  /* 0x4000004000077882 */ /* 0x000fc60000000000 */
[----:B------:R-:W-:Y:S02]  /*1f50*/  UMOV UR4, UR10 ;  /* 0x0000000a00047c82 */ /* 0x000fe40008000000 */
[----:B------:R-:W-:Y:S02]  /*1f60*/  UMOV UR6, UR11 ;  /* 0x0000000b00067c82 */ /* 0x000fe40008000000 */
[----:B------:R-:W-:Y:S01]  /*1f70*/  HGMMA.64x128x16.F32.BF16 R24, gdesc[UR4], R24, gsb0 ;  /* 0x01e00000041879f0 */ /* 0x000fe20008001818 */
[----:B------:R-:W-:Y:S02]  /*1f80*/  UIADD3 UR4, UR10, 0x2, URZ ;  /* 0x000000020a047890 */ /* 0x000fe4000fffe03f */
[----:B------:R-:W-:Y:S01]  /*1f90*/  UIADD3 UR6, UR11, 0x2, URZ ;  /* 0x000000020b067890 */ /* 0x000fe2000fffe03f */
[----:B------:R-:W-:Y:S01]  /*1fa0*/  UMOV UR5, 0x40000040 ;  /* 0x4000004000057882 */ /* 0x000fe20000000000 */
[----:B------:R-:W-:Y:S01]  /*1fb0*/  UMOV UR7, 0x40000040 ;  /* 0x4000004000077882 */ /* 0x000fe20000000000 */
[----:B------:R-:W-:-:S02]  /*1fc0*/  WARPGROUP.DEPBAR.LE gsb0, 0x0 ;  /* 0x00008000000079c5 */ /* 0x000fc40000010000 */
        /* <DEDUP_REMOVED lines=18> */
[----:B-1----:R-:W-:Y:S01]  /*20f0*/  BPT.TRAP 0x1 ;  /* 0x000000040000795c */ /* 0x002fe20000300000 */
.L_x_33:
[----:B------:R-:W-:-:S13]  /*2100*/  ISETP.NE.AND P1, PT, R88, RZ, PT ;  /* 0x000000ff5800720c */ /* 0x000fda0003f25270 */
[----:B--23--:R-:W-:-:S05]  /*2110*/  @P1 LEA R4, R3, UR51, 0x3 ;  /* 0x0000003303041c11 */ /* 0x00cfca000f8e18ff */
[----:B------:R-:W-:-:S05]  /*2120*/  @P1 VIADD R4, R4, 0x30 ;  /* 0x0000003004041836 */ /* 0x000fca0000000000 */
[----:B------:R-:W-:-:S04]  /*2130*/  @P1 PRMT R4, R89, 0x654, R4 ;  /* 0x0000065459041816 */ /* 0x000fc80000000004 */
[----:B------:R2:W-:Y:S01]  /*2140*/  @P1 SYNCS.ARRIVE.TRANS64.RED.A1T0 RZ, [R4+URZ], RZ ;  /* 0x000000ff04ff19a7 */ /* 0x0005e2000810043f */
[----:B------:R-:W-:-:S13]  /*2150*/  ISETP.GT.U32.AND P1, PT, R22, 0x1, PT ;  /* 0x000000011600780c */ /* 0x000fda0003f24070 */
[----:B--2---:R-:W-:Y:S05]  /*2160*/  @P1 BRA `(.L_x_34) ;  /* 0x0000000000041947 */ /* 0x004fea0003800000 */
[----:B-1----:R-:W-:Y:S01]  /*2170*/  BPT.TRAP 0x1 ;  /* 0x000000040000795c */ /* 0x002fe20000300000 */
.L_x_34:
[----:B------:R-:W-:Y:S01]  /*2180*/  UIADD3 UR9, UR9, 0x1, URZ ;  /* 0x0000000109097890 */ /* 0x000fe2000fffe03f */
[C---:B------:R-:W-:Y:S01]  /*2190*/  ISETP.GT.AND P2, PT, R0.reuse, 0x1, PT ;  /* 0x000000010000780c */ /* 0x040fe20003f44270 */
[----:B------:R-:W-:Y:S01]  /*21a0*/  VIADD R3, R3, 0x1 ;  /* 0x0000000103037836 */ /* 0x000fe20000000000 */
[----:B------:R-:W-:Y:S01]  /*21b0*/  IADD3 R0, R0, -0x1, RZ ;  /* 0xffffffff00007810 */ /* 0x000fe20007ffe0ff */
[----:B------:R-:W-:-:S03]  /*21c0*/  UISETP.NE.AND UP0, UPT, UR9, 0x6, UPT ;  /* 0x000000060900788c */ /* 0x000fc6000bf05270 */
[C---:B------:R-:W-:Y:S01]  /*21d0*/  ISETP.NE.AND P1, PT, R3.reuse, 0x6, PT ;  /* 0x000000060300780c */ /* 0x040fe20003f25270 */
[----:B------:R-:W-:Y:S02]  /*21e0*/  USEL UR4, URZ, 0x1, UP0 ;  /* 0x000000013f047887 */ /* 0x000fe40008000000 */
[----:B------:R-:W-:Y:S01]  /*21f0*/  USEL UR9, UR9, URZ, UP0 ;  /* 0x0000003f09097287 */ /* 0x000fe20008000000 */
[----:B------:R-:W-:-:S03]  /*2200*/  SEL R3, R3, RZ, P1 ;  /* 0x000000ff03037207 */ /* 0x000fc60000800000 */
[----:B------:R-:W-:Y:S01]  /*2210*/  LOP3.LUT R6, R6, UR4, RZ, 0x3c, !PT ;  /* 0x0000000406067c12 */ /* 0x000fe2000f8e3cff */
[----:B------:R-:W-:Y:S07]  /*2220*/  @P2 BRA `(.L_x_35) ;  /* 0xfffffffc000c2947 */ /* 0x000fee000383ffff */
.L_x_28:
[----:B------:R-:W2:Y:S02]  /*2230*/  LDC R0, c[0x0][0x28c] ;  /* 0x0000a300ff007b82 */ /* 0x000ea40000000800 */
[----:B--2---:R-:W-:-:S13]  /*2240*/  ISETP.GE.AND P1, PT, R0, 0x1, PT ;  /* 0x000000010000780c */ /* 0x004fda0003f26270 */
[----:B------:R-:W-:Y:S05]  /*2250*/  @!P1 BRA `(.L_x_36) ;  /* 0x0000000000509947 */ /* 0x000fea0003800000 */
[----:B------:R-:W-:Y:S05]  /*2260*/  @!P0 BRA `(.L_x_37) ;  /* 0x0000000000048947 */ /* 0x000fea0003800000 */
[----:B-1----:R-:W-:Y:S01]  /*2270*/  BPT.TRAP 0x1 ;  /* 0x000000040000795c */ /* 0x002fe20000300000 */
.L_x_37:
[----:B------:R-:W-:Y:S01]  /*2280*/  ISETP.NE.AND P0, PT, R88, RZ, PT ;  /* 0x000000ff5800720c */ /* 0x000fe20003f05270 */
[----:B------:R-:W-:Y:S01]  /*2290*/  BSSY B0, `(.L_x_38) ;  /* 0x000000e000007945 */ /* 0x000fe20003800000 */
[----:B------:R-:W-:-:S11]  /*22a0*/  ISETP.GT.U32.AND P1, PT, R22, 0x1, PT ;  /* 0x000000011600780c */ /* 0x000fd60003f24070 */
[----:B------:R-:W-:Y:S05]  /*22b0*/  @!P0 BRA `(.L_x_39) ;  /* 0x00000000002c8947 */ /* 0x000fea0003800000 */
[----:B------:R-:W-:-:S04]  /*22c0*/  UISETP.LT.AND UP0, UPT, UR49, 0x1, UPT ;  /* 0x000000013100788c */ /* 0x000fc8000bf01270 */
[----:B------:R-:W-:-:S04]  /*22d0*/  USEL UR6, UR49, 0x1, UP0 ;  /* 0x0000000131067887 */ /* 0x000fc80008000000 */
[----:B------:R-:W-:-:S04]  /*22e0*/  UIADD3 UR6, UR44, UR49, -UR6 ;  /* 0x000000312c067290 */ /* 0x000fc8000fffe806 */
[----:B------:R-:W-:-:S04]  /*22f0*/  UIMAD.WIDE.U32 UR4, UR6, -0x55555555, URZ ;  /* 0xaaaaaaab060478a5 */ /* 0x000fc8000f8e003f */
[----:B------:R-:W-:-:S04]  /*2300*/  USHF.R.U32.HI UR4, URZ, 0x2, UR5 ;  /* 0x000000023f047899 */ /* 0x000fc80008011605 */
[----:B------:R-:W-:-:S04]  /*2310*/  UIMAD UR6, UR4, -0x6, UR6 ;  /* 0xfffffffa040678a4 */ /* 0x000fc8000f8e0206 */
[----:B------:R-:W-:-:S04]  /*2320*/  ULEA UR6, UR6, UR51, 0x3 ;  /* 0x0000003306067291 */ /* 0x000fc8000f8e183f */
[----:B------:R-:W-:-:S06]  /*2330*/  UIADD3 UR6, UR6, 0x30, URZ ;  /* 0x0000003006067890 */ /* 0x000fcc000fffe03f */
[----:B------:R-:W-:-:S05]  /*2340*/  IMAD.U32 R0, RZ, RZ, UR6 ;  /* 0x00000006ff007e24 */ /* 0x000fca000f8e00ff */
[----:B------:R-:W-:-:S04]  /*2350*/  PRMT R0, R89, 0x654, R0 ;  /* 0x0000065459007816 */ /* 0x000fc80000000000 */
[----:B------:R2:W-:Y:S03]  /*2360*/  SYNCS.ARRIVE.TRANS64.RED.A1T0 RZ, [R0+URZ], RZ ;  /* 0x000000ff00ff79a7 */ /* 0x0005e6000810043f */
.L_x_39:
[----:B-1----:R-:W-:Y:S05]  /*2370*/  BSYNC B0 ;  /* 0x0000000000007941 */ /* 0x002fea0003800000 */
.L_x_38:
[----:B------:R-:W-:Y:S05]  /*2380*/  @P1 BRA `(.L_x_36) ;  /* 0x0000000000041947 */ /* 0x000fea0003800000 */
[----:B------:R-:W-:Y:S01]  /*2390*/  BPT.TRAP 0x1 ;  /* 0x000000040000795c */ /* 0x000fe20000300000 */
.L_x_36:
[----:B------:R-:W-:Y:S01]  /*23a0*/  UIADD3 UR6, UR51, 0x200, URZ ;  /* 0x0000020033067890 */ /* 0x000fe2000fffe03f */
[----:B------:R-:W-:Y:S01]  /*23b0*/  R2UR UR46, R102 ;  /* 0x00000000662e72ca */ /* 0x000fe200000e0000 */
[----:B------:R-:W-:Y:S01]  /*23c0*/  UIADD3 UR54, UR49, UR44, URZ ;  /* 0x0000002c31367290 */ /* 0x000fe2000fffe03f */
[----:B------:R-:W-:Y:S01]  /*23d0*/  R2UR UR45, R100 ;  /* 0x00000000642d72ca */ /* 0x000fe200000e0000 */
[----:B------:R-:W-:Y:S02]  /*23e0*/  UISETP.GE.U32.AND UP1, UPT, UR49, 0x6, UPT ;  /* 0x000000063100788c */ /* 0x000fe4000bf26070 */
[----:B------:R-:W-:Y:S02]  /*23f0*/  ULOP3.LUT UP2, URZ, UR6, 0x1bf, URZ, 0xc0, !UPT ;  /* 0x000001bf063f7892 */ /* 0x000fe4000f84c03f */
[----:B------:R-:W-:-:S04]  /*2400*/  UISETP.GT.U32.AND UP0, UPT, UR54, 0x5, UPT ;  /* 0x000000053600788c */ /* 0x000fc8000bf04070 */
[----:B------:R-:W-:Y:S01]  /*2410*/  UISETP.LT.U32.AND UP0, UPT, UR49, 0x6, UP0 ;  /* 0x000000063100788c */ /* 0x000fe20008701070 */
[----:B------:R-:W-:Y:S01]  /*2420*/  PLOP3.LUT P0, PT, PT, PT, UP2, 0x80, 0x0 ;  /* 0x000000000000781c */ /* 0x000fe20003f0f028 */
[----:B------:R-:W-:Y:S02]  /*2430*/  USHF.L.U32 UR46, UR46, 0x7, URZ ;  /* 0x000000072e2e7899 */ /* 0x000fe4000800063f */
[----:B------:R-:W-:Y:S02]  /*2440*/  @UP1 UIMAD.WIDE.U32 UR4, UR54, -0x55555555, URZ ;  /* 0xaaaaaaab360418a5 */ /* 0x000fe4000f8e003f */
[----:B------:R-:W-:Y:S02]  /*2450*/  USEL UR6, URZ, 0x1, !UP0 ;  /* 0x000000013f067887 */ /* 0x000fe4000c000000 */
[----:B------:R-:W-:Y:S02]  /*2460*/  @UP1 USHF.R.U32.HI UR4, URZ, 0x2, UR5 ;  /* 0x000000023f041899 */ /* 0x000fe40008011605 */
[----:B------:R-:W-:-:S02]  /*2470*/  ULOP3.LUT UR48, UR48, UR6, URZ, 0x3c, !UPT ;  /* 0x0000000630307292 */ /* 0x000fc4000f8e3c3f */
[----:B------:R-:W-:Y:S02]  /*2480*/  USHF.L.U32 UR45, UR45, 0x7, URZ ;  /* 0x000000072d2d7899 */ /* 0x000fe4000800063f */
[----:B------:R-:W-:Y:S01]  /*2490*/  @UP1 ULOP3.LUT UR48, UR48, 0x1, UR4, 0x78, !UPT ;  /* 0x0000000130301892 */ /* 0x000fe2000f8e7804 */
[----:B------:R-:W-:Y:S11]  /*24a0*/  @!P0 BRA `(.L_x_40) ;  /* 0x00000000007c8947 */ /* 0x000ff60003800000 */
[----:B------:R-:W-:Y:S01]  /*24b0*/  MOV R23, 0x0 ;  /* 0x0000000000177802 */ /* 0x000fe20000000f00 */
[----:B------:R-:W-:Y:S01]  /*24c0*/  ULDC.64 UR4, c[0x4][0x80] ;  /* 0x0100200000047ab9 */ /* 0x000fe20000000a00 */
[----:B------:R-:W-:Y:S01]  /*24d0*/  ULDC.64 UR6, c[0x4][0x10] ;  /* 0x0100040000067ab9 */ /* 0x000fe20000000a00 */
[----:B------:R-:W-:Y:S01]  /*24e0*/  IMAD.U32 R4, RZ, RZ, UR4 ;  /* 0x00000004ff047e24 */ /* 0x000fe2000f8e00ff */
[----:B------:R3:W4:Y:S01]  /*24f0*/  LDC.64 R14, c[0x4][R23] ;  /* 0x01000000170e7b82 */ /* 0x0007220000000a00 */
[----:B------:R-:W-:Y:S01]  /*2500*/  IMAD.U32 R5, RZ, RZ, UR5 ;  /* 0x00000005ff057e24 */ /* 0x000fe2000f8e00ff */
[----:B------:R-:W-:Y:S01]  /*2510*/  ULDC.64 UR4, c[0x4][0x88] ;  /* 0x0100220000047ab9 */ /* 0x000fe20000000a00 */
[----:B------:R-:W-:Y:S02]  /*2520*/  IMAD.U32 R10, RZ, RZ, UR6 ;  /* 0x00000006ff0a7e24 */ /* 0x000fe4000f8e00ff */
[----:B------:R-:W-:Y:S02]  /*2530*/  IMAD.U32 R6, RZ, RZ, UR4 ;  /* 0x00000004ff067e24 */ /* 0x000fe4000f8e00ff */
[----:B------:R-:W-:-:S02]  /*2540*/  IMAD.U32 R7, RZ, RZ, UR5 ;  /* 0x00000005ff077e24 */ /* 0x000fc4000f8e00ff */
[----:B------:R-:W-:Y:S02]  /*2550*/  IMAD.U32 R11, RZ, RZ, UR7 ;  /* 0x00000007ff0b7e24 */ /* 0x000fe4000f8e00ff */
[----:B------:R-:W-:Y:S02]  /*2560*/  IMAD.MOV.U32 R8, RZ, RZ, 0x70 ;  /* 0x00000070ff087424 */ /* 0x000fe400078e00ff */
[----:B------:R-:W-:Y:S02]  /*2570*/  IMAD.MOV.U32 R12, RZ, RZ, 0x1 ;  /* 0x00000001ff0c7424 */ /* 0x000fe400078e00ff */
[----:B---3--:R-:W-:-:S07]  /*2580*/  IMAD.MOV.U32 R13, RZ, RZ, RZ ;  /* 0x000000ffff0d7224 */ /* 0x008fce00078e00ff */
[----:B------:R-:W-:-:S07]  /*2590*/  LEPC R20, `(.L_x_41) ;  /* 0x000000001014794e */ /* 0x000fce0000000000 */
[----:B-12-4-:R-:W-:Y:S05]  /*25a0*/  CALL.ABS.NOINC R14 ;  /* 0x000000000e007343 */ /* 0x016fea0003c00000 */
.L_x_41:
[----:B------:R1:W2:Y:S01]  /*25b0*/  LDC.64 R14, c[0x4][R23] ;  /* 0x01000000170e7b82 */ /* 0x0002a20000000a00 */
[----:B------:R-:W-:Y:S01]  /*25c0*/  ULDC.64 UR4, c[0x4][0x80] ;  /* 0x0100200000047ab9 */ /* 0x000fe20000000a00 */
[----:B------:R-:W-:Y:S01]  /*25d0*/  ULDC.64 UR6, c[0x4][0x10] ;  /* 0x0100040000067ab9 */ /* 0x000fe20000000a00 */
[----:B------:R-:W-:Y:S02]  /*25e0*/  IMAD.U32 R4, RZ, RZ, UR4 ;  /* 0x00000004ff047e24 */ /* 0x000fe4000f8e00ff */
        /* <DEDUP_REMOVED lines=8> */
[----:B-1----:R-:W-:-:S07]  /*2670*/  IMAD.MOV.U32 R13, RZ, RZ, RZ ;  /* 0x000000ffff0d7224 */ /* 0x002fce00078e00ff */
[----:B------:R-:W-:-:S07]  /*2680*/  LEPC R20, `(.L_x_40) ;  /* 0x000000001014794e */ /* 0x000fce0000000000 */
[----:B--2---:R-:W-:Y:S05]  /*2690*/  CALL.ABS.NOINC R14 ;  /* 0x000000000e007343 */ /* 0x004fea0003c00000 */
.L_x_40:
[----:B------:R-:W3:Y:S01]  /*26a0*/  LDC R4, c[0x0][0x288] ;  /* 0x0000a200ff047b82 */ /* 0x000ee20000000800 */
[----:B------:R-:W-:Y:S01]  /*26b0*/  ULDC.64 UR4, c[0x0][0x590] ;  /* 0x0001640000047ab9 */ /* 0x000fe20000000a00 */
[----:B--2---:R-:W-:Y:S01]  /*26c0*/  SHF.R.U32.HI R0, RZ, 0x2, R18 ;  /* 0x00000002ff007819 */ /* 0x004fe20000011612 */
[----:B------:R-:W-:Y:S01]  /*26d0*/  IMAD.U32 R107, RZ, RZ, UR4 ;  /* 0x00000004ff6b7e24 */ /* 0x000fe2000f8e00ff */
[C---:B------:R-:W-:Y:S01]  /*26e0*/  LOP3.LUT R6, R18.reuse, 0xe0, RZ, 0xc0, !PT ;  /* 0x000000e012067812 */ /* 0x040fe200078ec0ff */
[----:B------:R-:W-:Y:S01]  /*26f0*/  IMAD.U32 R108, RZ, RZ, UR5 ;  /* 0x00000005ff6c7e24 */ /* 0x000fe2000f8e00ff */
[----:B------:R-:W-:Y:S01]  /*2700*/  LOP3.LUT R3, R18, 0x3, RZ, 0xc0, !PT ;  /* 0x0000000312037812 */ /* 0x000fe200078ec0ff */
[----:B------:R-:W-:Y:S01]  /*2710*/  ULDC UR4, c[0x0][0x284] ;  /* 0x0000a10000047ab9 */ /* 0x000fe20000000800 */
[----:B------:R-:W-:Y:S02]  /*2720*/  ISETP.NE.U32.AND P0, PT, R107, RZ, PT ;  /* 0x000000ff6b00720c */ /* 0x000fe40003f05070 */
[----:B------:R-:W-:-:S02]  /*2730*/  LOP3.LUT R7, R0, 0x7, RZ, 0xc0, !PT ;  /* 0x0000000700077812 */ /* 0x000fc400078ec0ff */
[----:B------:R-:W-:Y:S02]  /*2740*/  ISETP.NE.AND.EX P0, PT, R108, RZ, PT, P0 ;  /* 0x000000ff6c00720c */ /* 0x000fe40003f05300 */
[----:B------:R-:W-:Y:S01]  /*2750*/  SHF.R.U32.HI R0, RZ, 0x1, R6 ;  /* 0x00000001ff007819 */ /* 0x000fe20000011606 */
[----:B---3--:R-:W-:-:S03]  /*2760*/  IMAD R5, R3, -0x2, R4 ;  /* 0xfffffffe03057824 */ /* 0x008fc600078e0204 */
[----:B------:R-:W-:Y:S01]  /*2770*/  IADD3 R3, -R0, UR4, -R7 ;  /* 0x0000000400037c10 */ /* 0x000fe2000fffe907 */
[----:B------:R-:W-:-:S04]  /*2780*/  IMAD R100, R100, -0x80, R5 ;  /* 0xffffff8064647824 */ /* 0x000fc800078e0205 */
[----:B------:R-:W-:Y:S02]  /*2790*/  IMAD R102, R102, -0x80, R3 ;  /* 0xffffff8066667824 */ /* 0x000fe400078e0203 */
[----:B------:R-:W-:Y:S05]  /*27a0*/  @!P0 BRA `(.L_x_42) ;  /* 0x0000000000548947 */ /* 0x000fea0003800000 */
[----:B------:R-:W-:Y:S02]  /*27b0*/  ULDC.64 UR4, c[0x0][0x588] ;  /* 0x0001620000047ab9 */ /* 0x000fe40000000a00 */
[----:B------:R-:W-:-:S04]  /*27c0*/  ISETP.NE.U32.AND P1, PT, RZ, UR4, PT ;  /* 0x00000004ff007c0c */ /* 0x000fc8000bf25070 */
[----:B------:R-:W-:-:S13]  /*27d0*/  ISETP.NE.AND.EX P1, PT, RZ, UR5, PT, P1 ;  /* 0x00000005ff007c0c */ /* 0x000fda000bf25310 */
[----:B------:R-:W-:Y:S05]  /*27e0*/  @!P1 BRA `(.L_x_43) ;  /* 0x0000000000289947 */ /* 0x000fea0003800000 */
[----:B------:R-:W2:Y:S01]  /*27f0*/  LDC.64 R4, c[0x0][0x588] ;  /* 0x00016200ff047b82 */ /* 0x000ea20000000a00 */
[----:B------:R-:W-:-:S04]  /*2800*/  IMAD R3, R107, UR47, RZ ;  /* 0x0000002f6b037c24 */ /* 0x000fc8000f8e02ff */
[----:B--2---:R-:W-:-:S05]  /*2810*/  IMAD.WIDE R4, R3, 0x4, R4 ;  /* 0x0000000403047825 */ /* 0x004fca00078e0204 */
[----:B------:R-:W2:Y:S01]  /*2820*/  LDG.E R91, desc[UR40][R4.64] ;  /* 0x00000028045b7981 */ /* 0x000ea2000c1e1900 */
[----:B------:R-:W-:Y:S02]  /*2830*/  IMAD.MOV.U32 R90, RZ, RZ, 0x1 ;  /* 0x00000001ff5a7424 */ /* 0x000fe400078e00ff */
[----:B------:R-:W-:Y:S02]  /*2840*/  IMAD.MOV.U32 R99, RZ, RZ, 0x1 ;  /* 0x00000001ff637424 */ /* 0x000fe400078e00ff */
[----:B------:R-:W-:Y:S02]  /*2850*/  IMAD.MOV.U32 R97, RZ, RZ, 0x1 ;  /* 0x00000001ff617424 */ /* 0x000fe400078e00ff */
[--C-:B--2---:R-:W-:Y:S02]  /*2860*/  IMAD.MOV.U32 R98, RZ, RZ, R91.reuse ;  /* 0x000000ffff627224 */ /* 0x104fe400078e005b */
[----:B------:R-:W-:Y:S01]  /*2870*/  IMAD.MOV.U32 R101, RZ, RZ, R91 ;  /* 0x000000ffff657224 */ /* 0x000fe200078e005b */
[----:B------:R-:W-:Y:S06]  /*2880*/  BRA `(.L_x_42) ;  /* 0x00000000001c7947 */ /* 0x000fec0003800000 */
.L_x_43:
[----:B------:R-:W-:Y:S01]  /*2890*/  ULDC UR4, c[0x0][0x580] ;  /* 0x0001600000047ab9 */ /* 0x000fe20000000800 */
[----:B------:R-:W-:Y:S01]  /*28a0*/  IMAD.MOV.U32 R90, RZ, RZ, 0x1 ;  /* 0x00000001ff5a7424 */ /* 0x000fe200078e00ff */
[----:B------:R-:W-:Y:S01]  /*28b0*/  MOV R99, 0x1 ;  /* 0x0000000100637802 */ /* 0x000fe20000000f00 */
[----:B------:R-:W-:Y:S02]  /*28c0*/  IMAD.MOV.U32 R97, RZ, RZ, 0x1 ;  /* 0x00000001ff617424 */ /* 0x000fe400078e00ff */
[----:B------:R-:W-:Y:S02]  /*28d0*/  IMAD.U32 R91, RZ, RZ, UR4 ;  /* 0x00000004ff5b7e24 */ /* 0x000fe4000f8e00ff */
[----:B------:R-:W-:Y:S02]  /*28e0*/  IMAD.U32 R98, RZ, RZ, UR4 ;  /* 0x00000004ff627e24 */ /* 0x000fe4000f8e00ff */
[----:B------:R-:W-:-:S07]  /*28f0*/  IMAD.U32 R101, RZ, RZ, UR4 ;  /* 0x00000004ff657e24 */ /* 0x000fce000f8e00ff */
.L_x_42:
[----:B------:R-:W2:Y:S02]  /*2900*/  LDC.64 R8, c[0x0][0x5b0] ;  /* 0x00016c00ff087b82 */ /* 0x000ea40000000a00 */
[----:B--2---:R-:W-:-:S04]  /*2910*/  ISETP.NE.U32.AND P1, PT, R8, RZ, PT ;  /* 0x000000ff0800720c */ /* 0x004fc80003f25070 */
[----:B------:R-:W-:-:S13]  /*2920*/  ISETP.NE.AND.EX P1, PT, R9, RZ, PT, P1 ;  /* 0x000000ff0900720c */ /* 0x000fda0003f25310 */
        /* <DEDUP_REMOVED lines=8> */
[----:B------:R2:W5:Y:S01]  /*29b0*/  LDG.E R92, desc[UR40][R4.64] ;  /* 0x00000028045c7981 */ /* 0x000562000c1e1900 */
[----:B------:R-:W-:Y:S05]  /*29c0*/  BRA `(.L_x_44) ;  /* 0x0000000000087947 */ /* 0x000fea0003800000 */
.L_x_45:
[----:B------:R-:W-:Y:S02]  /*29d0*/  ULDC UR4, c[0x0][0x5a0] ;  /* 0x0001680000047ab9 */ /* 0x000fe40000000800 */
[----:B------:R-:W-:-:S07]  /*29e0*/  IMAD.U32 R92, RZ, RZ, UR4 ;  /* 0x00000004ff5c7e24 */ /* 0x000fce000f8e00ff */
.L_x_44:
[----:B------:R-:W3:Y:S01]  /*29f0*/  LDC.64 R8, c[0x0][0x5c0] ;  /* 0x00017000ff087b82 */ /* 0x000ee20000000a00 */
[----:B------:R-:W-:Y:S01]  /*2a00*/  ULDC.64 UR4, c[0x0][0x588] ;  /* 0x0001620000047ab9 */ /* 0x000fe20000000a00 */
[----:B------:R-:W-:Y:S02]  /*2a10*/  ISETP.EQ.U32.AND P4, PT, R107, RZ, PT ;  /* 0x000000ff6b00720c */ /* 0x000fe40003f82070 */
[----:B------:R-:W-:Y:S02]  /*2a20*/  ISETP.NE.U32.AND P3, PT, RZ, UR4, PT ;  /* 0x00000004ff007c0c */ /* 0x000fe4000bf65070 */
[----:B------:R-:W-:Y:S02]  /*2a30*/  LOP3.LUT P5, RZ, R97, 0xff, RZ, 0xc0, !PT ;  /* 0x000000ff61ff7812 */ /* 0x000fe400078ac0ff */
[----:B------:R-:W4:Y:S01]  /*2a40*/  LDC R15, c[0x0][0x5c8] ;  /* 0x00017200ff0f7b82 */ /* 0x000f220000000800 */
[----:B------:R-:W-:Y:S02]  /*2a50*/  ISETP.NE.AND.EX P3, PT, RZ, UR5, PT, P3 ;  /* 0x00000005ff007c0c */ /* 0x000fe4000bf65330 */
[----:B------:R-:W-:-:S02]  /*2a60*/  FSEL R0, R101, R98, !P5 ;  /* 0x0000006265007208 */ /* 0x000fc40006800000 */
[----:B------:R-:W-:Y:S02]  /*2a70*/  ISETP.EQ.OR.EX P4, PT, R108, RZ, !P3, P4 ;  /* 0x000000ff6c00720c */ /* 0x000fe40005f82740 */
[----:B------:R-:W-:Y:S02]  /*2a80*/  PLOP3.LUT P1, PT, PT, PT, PT, 0x8, 0x0 ;  /* 0x000000000000781c */ /* 0x000fe40003f2e170 */
[----:B------:R-:W-:Y:S02]  /*2a90*/  PLOP3.LUT P3, PT, P3, PT, PT, 0x8, 0x0 ;  /* 0x000000000000781c */ /* 0x000fe40001f6e170 */
[C---:B------:R-:W-:Y:S02]  /*2aa0*/  FSEL R98, R91.reuse, R98, !P0 ;  /* 0x000000625b627208 */ /* 0x040fe40004000000 */
[----:B------:R-:W-:Y:S02]  /*2ab0*/  FSEL R0, R91, R0, !P0 ;  /* 0x000000005b007208 */ /* 0x000fe40004000000 */
[----:B---3--:R-:W-:-:S04]  /*2ac0*/  ISETP.NE.U32.AND P2, PT, R8, RZ, PT ;  /* 0x000000ff0800720c */ /* 0x008fc80003f45070 */
[----:B------:R-:W-:-:S04]  /*2ad0*/  ISETP.NE.AND.EX P2, PT, R9, RZ, PT, P2 ;  /* 0x000000ff0900720c */ /* 0x000fc80003f45320 */
[----:B----4-:R-:W-:Y:S01]  /*2ae0*/  FSEL R15, R15, RZ, !P2 ;  /* 0x000000ff0f0f7208 */ /* 0x010fe20005000000 */
[----:B------:R-:W-:Y:S08]  /*2af0*/  @!P4 BRA `(.L_x_46) ;  /* 0x00000000003cc947 */ /* 0x000ff00003800000 */
[----:B------:R-:W-:Y:S04]  /*2b00*/  BSSY B0, `(.L_x_46) ;  /* 0x000000e000007945 */ /* 0x000fe80003800000 */
[----:B------:R-:W-:Y:S05]  /*2b10*/  @!P0 BRA `(.L_x_47) ;  /* 0x0000000000248947 */ /* 0x000fea0003800000 */
[----:B------:R-:W-:Y:S02]  /*2b20*/  LOP3.LUT P4, RZ, R99, 0xff, RZ, 0xc0, !PT ;  /* 0x000000ff63ff7812 */ /* 0x000fe4000788c0ff */
[----:B------:R-:W-:Y:S02]  /*2b30*/  PLOP3.LUT P1, PT, P3, PT, PT, 0x80, 0x0 ;  /* 0x000000000000781c */ /* 0x000fe40001f2f070 */
[----:B------:R-:W-:-:S09]  /*2b40*/  PRMT R97, RZ, 0x7610, R97 ;  /* 0x00007610ff617816 */ /* 0x000fd20000000061 */
[----:B------:R-:W-:Y:S05]  /*2b50*/  @!P4 BRA `(.L_x_48) ;  /* 0x000000000020c947 */ /* 0x000fea0003800000 */
[----:B------:R-:W-:Y:S01]  /*2b60*/  FSETP.EQ.AND P1, PT, R91, RZ, PT ;  /* 0x000000ff5b00720b */ /* 0x000fe20003f22000 */
[----:B------:R-:W-:Y:S01]  /*2b70*/  IMAD.MOV.U32 R98, RZ, RZ, R91 ;  /* 0x000000ffff627224 */ /* 0x000fe200078e005b */
[----:B------:R-:W-:Y:S01]  /*2b80*/  PRMT R97, R99, 0x7610, R97 ;  /* 0x0000761063617816 */ /* 0x000fe20000000061 */
[----:B------:R-:W-:Y:S01]  /*2b90*/  IMAD.MOV.U32 R0, RZ, RZ, R91 ;  /* 0x000000ffff007224 */ /* 0x000fe200078e005b */
[----:B------:R-:W-:Y:S09]  /*2ba0*/  BRA `(.L_x_48) ;  /* 0x00000000000c7947 */ /* 0x000ff20003800000 */
.L_x_47:
[----:B------:R-:W-:Y:S01]  /*2bb0*/  FSETP.EQ.AND P1, PT, R91, RZ, PT ;  /* 0x000000ff5b00720b */ /* 0x000fe20003f22000 */
[--C-:B------:R-:W-:Y:S02]  /*2bc0*/  IMAD.MOV.U32 R98, RZ, RZ, R91.reuse ;  /* 0x000000ffff627224 */ /* 0x100fe400078e005b */
[----:B------:R-:W-:-:S10]  /*2bd0*/  IMAD.MOV.U32 R0, RZ, RZ, R91 ;  /* 0x000000ffff007224 */ /* 0x000fd400078e005b */
.L_x_48:
[----:B-1----:R-:W-:Y:S05]  /*2be0*/  BSYNC B0 ;  /* 0x0000000000007941 */ /* 0x002fea0003800000 */
.L_x_46:
[----:B------:R-:W-:Y:S04]  /*2bf0*/  BSSY B0, `(.L_x_49) ;  /* 0x000000f000007945 */ /* 0x000fe80003800000 */
[----:B------:R-:W-:Y:S05]  /*2c00*/  @!P0 BRA `(.L_x_50) ;  /* 0x0000000000288947 */ /* 0x000fea0003800000 */
[----:B------:R-:W-:Y:S02]  /*2c10*/  LOP3.LUT P0, RZ, R90, 0xff, RZ, 0xc0, !PT ;  /* 0x000000ff5aff7812 */ /* 0x000fe4000780c0ff */
[----:B------:R-:W-:Y:S02]  /*2c20*/  PRMT R99, RZ, 0x7610, R99 ;  /* 0x00007610ff637816 */ /* 0x000fe40000000063 */
[----:B------:R-:W-:-:S09]  /*2c30*/  PRMT R97, RZ, 0x7610, R97 ;  /* 0x00007610ff617816 */ /* 0x000fd20000000061 */
[----:B------:R-:W-:Y:S05]  /*2c40*/  @!P0 BRA `(.L_x_51) ;  /* 0x0000000000248947 */ /* 0x000fea0003800000 */
[----:B------:R-:W-:Y:S01]  /*2c50*/  FSETP.EQ.AND P3, PT, R91, RZ, PT ;  /* 0x000000ff5b00720b */ /* 0x000fe20003f62000 */
[----:B------:R-:W-:Y:S01]  /*2c60*/  IMAD.MOV.U32 R98, RZ, RZ, R91 ;  /* 0x000000ffff627224 */ /* 0x000fe200078e005b */
[C---:B------:R-:W-:Y:S01]  /*2c70*/  PRMT R99, R90.reuse, 0x7610, R99 ;  /* 0x000076105a637816 */ /* 0x040fe20000000063 */
[----:B------:R-:W-:Y:S01]  /*2c80*/  IMAD.MOV.U32 R0, RZ, RZ, R91 ;  /* 0x000000ffff007224 */ /* 0x000fe200078e005b */
[----:B------:R-:W-:Y:S01]  /*2c90*/  PRMT R97, R90, 0x7610, R97 ;  /* 0x000076105a617816 */ /* 0x000fe20000000061 */
[----:B------:R-:W-:Y:S08]  /*2ca0*/  BRA `(.L_x_51) ;  /* 0x00000000000c7947 */ /* 0x000ff00003800000 */
.L_x_50:
[----:B------:R-:W-:Y:S01]  /*2cb0*/  FSETP.EQ.AND P3, PT, R91, RZ, PT ;  /* 0x000000ff5b00720b */ /* 0x000fe20003f62000 */
[--C-:B------:R-:W-:Y:S02]  /*2cc0*/  IMAD.MOV.U32 R98, RZ, RZ, R91.reuse ;  /* 0x000000ffff627224 */ /* 0x100fe400078e005b */
[----:B------:R-:W-:-:S10]  /*2cd0*/  IMAD.MOV.U32 R0, RZ, RZ, R91 ;  /* 0x000000ffff007224 */ /* 0x000fd400078e005b */
.L_x_51:
[----:B-1----:R-:W-:Y:S05]  /*2ce0*/  BSYNC B0 ;  /* 0x0000000000007941 */ /* 0x002fea0003800000 */
.L_x_49:
[----:B------:R-:W-:Y:S01]  /*2cf0*/  LOP3.LUT R94, R94, 0x1, RZ, 0x3c, !PT ;  /* 0x000000015e5e7812 */ /* 0x000fe200078e3cff */
[----:B------:R-:W-:Y:S01]  /*2d00*/  IMAD.MOV.U32 R13, RZ, RZ, R15 ;  /* 0x000000ffff0d7224 */ /* 0x000fe200078e000f */
[----:B------:R-:W-:Y:S01]  /*2d10*/  MOV R3, RZ ;  /* 0x000000ff00037202 */ /* 0x000fe20000000f00 */
[----:B------:R-:W-:Y:S06]  /*2d20*/  @!P2 BRA `(.L_x_52) ;  /* 0x00000000005ca947 */ /* 0x000fec0003800000 */
[----:B------:R-:W1:Y:S01]  /*2d30*/  LDC.64 R10, c[0x0][0x5d0] ;  /* 0x00017400ff0a7b82 */ /* 0x000e620000000a00 */
[----:B------:R-:W-:Y:S01]  /*2d40*/  SHF.R.U32.HI R6, RZ, 0x5, R6 ;  /* 0x00000005ff067819 */ /* 0x000fe20000011606 */
[----:B------:R-:W-:Y:S01]  /*2d50*/  USHF.R.S32.HI UR4, URZ, 0x1f, UR47 ;  /* 0x0000001f3f047899 */ /* 0x000fe2000801142f */
[----:B------:R-:W-:-:S03]  /*2d60*/  ISETP.GE.AND P0, PT, R100, 0x1, PT ;  /* 0x000000016400780c */ /* 0x000fc60003f06270 */
[----:B--2---:R-:W-:Y:S01]  /*2d70*/  IMAD.SHL.U32 R4, R6, 0x10, RZ ;  /* 0x0000001006047824 */ /* 0x004fe200078e00ff */
[C---:B------:R-:W-:Y:S02]  /*2d80*/  ISETP.LT.OR P2, PT, R102.reuse, 0x1, !P0 ;  /* 0x000000016600780c */ /* 0x040fe40004741670 */
[----:B------:R-:W-:Y:S02]  /*2d90*/  ISETP.LT.OR P0, PT, R102, 0x9, !P0 ;  /* 0x000000096600780c */ /* 0x000fe40004701670 */
[----:B------:R-:W-:-:S05]  /*2da0*/  LOP3.LUT R4, R4, 0xfffffff0, R7, 0xe2, !PT ;  /* 0xfffffff004047812 */ /* 0x000fca00078ee207 */
[----:B------:R-:W-:-:S05]  /*2db0*/  VIADD R4, R4, UR46 ;  /* 0x0000002e04047c36 */ /* 0x000fca0008000000 */
[--C-:B------:R-:W-:Y:S01]  /*2dc0*/  SHF.R.S32.HI R5, RZ, 0x1f, R4.reuse ;  /* 0x0000001fff057819 */ /* 0x100fe20000011404 */
[C---:B-1----:R-:W-:Y:S02]  /*2dd0*/  IMAD R6, R10.reuse, UR4, RZ ;  /* 0x000000040a067c24 */ /* 0x042fe4000f8e02ff */
[----:B------:R-:W-:-:S04]  /*2de0*/  IMAD.WIDE.U32 R4, R10, UR47, R4 ;  /* 0x0000002f0a047c25 */ /* 0x000fc8000f8e0004 */
[----:B------:R-:W-:Y:S01]  /*2df0*/  IMAD R7, R11, UR47, R6 ;  /* 0x0000002f0b077c24 */ /* 0x000fe2000f8e0206 */
[----:B------:R-:W-:-:S03]  /*2e00*/  LEA R6, P4, R4, R8, 0x1 ;  /* 0x0000000804067211 */ /* 0x000fc600078808ff */
[----:B------:R-:W-:-:S05]  /*2e10*/  IMAD.IADD R5, R5, 0x1, R7 ;  /* 0x0000000105057824 */ /* 0x000fca00078e0207 */
[----:B------:R-:W-:-:S05]  /*2e20*/  LEA.HI.X R7, R4, R9, R5, 0x1, P4 ;  /* 0x0000000904077211 */ /* 0x000fca00020f0c05 */
[----:B------:R-:W2:Y:S04]  /*2e30*/  @!P2 LDG.E.U16 R5, desc[UR40][R6.64] ;  /* 0x000000280605a981 */ /* 0x000ea8000c1e1500 */
[----:B------:R-:W3:Y:S01]  /*2e40*/  @!P0 LDG.E.U16 R4, desc[UR40][R6.64+0x10] ;  /* 0x0000102806048981 */ /* 0x000ee2000c1e1500 */
[----:B------:R-:W-:Y:S01]  /*2e50*/  IMAD.MOV.U32 R15, RZ, RZ, RZ ;  /* 0x000000ffff0f7224 */ /* 0x000fe200078e00ff */
[----:B--2---:R-:W-:-:S04]  /*2e60*/  @!P2 PRMT R15, R5, 0x5410, RZ ;  /* 0x00005410050fa816 */ /* 0x004fc800000000ff */
[----:B---3--:R-:W-:-:S05]  /*2e70*/  @!P0 PRMT R15, R15, 0x5410, R4 ;  /* 0x000054100f0f8816 */ /* 0x008fca0000000004 */
[C---:B------:R-:W-:Y:S01]  /*2e80*/  IMAD.U32 R13, R15.reuse, 0x10000, RZ ;  /* 0x000100000f0d7824 */ /* 0x040fe200078e00ff */
[----:B------:R-:W-:-:S07]  /*2e90*/  LOP3.LUT R15, R15, 0xffff0000, RZ, 0xc0, !PT ;  /* 0xffff00000f0f7812 */ /* 0x000fce00078ec0ff */
.L_x_52:
[----:B------:R-:W-:Y:S01]  /*2ea0*/  BSSY B0, `(.L_x_53) ;  /* 0x0000019000007945 */ /* 0x000fe20003800000 */
[----:B------:R-:W-:Y:S02]  /*2eb0*/  CS2R R6, SRZ ;  /* 0x0000000000067805 */ /* 0x000fe4000001ff00 */
[----:B--2---:R-:W-:Y:S02]  /*2ec0*/  CS2R R4, SRZ ;  /* 0x0000000000047805 */ /* 0x004fe4000001ff00 */
[----:B------:R-:W-:Y:S02]  /*2ed0*/  CS2R R10, SRZ ;  /* 0x00000000000a7805 */ /* 0x000fe4000001ff00 */
[----:B------:R-:W-:Y:S01]  /*2ee0*/  CS2R R8, SRZ ;  /* 0x0000000000087805 */ /* 0x000fe2000001ff00 */
[----:B------:R-:W-:Y:S06]  /*2ef0*/  @P1 BRA `(.L_x_54) ;  /* 0x00000000004c1947 */ /* 0x000fec0003800000 */
[----:B------:R-:W-:-:S13]  /*2f00*/  ISETP.NE.AND P0, PT, R104, 0x3, PT ;  /* 0x000000036800780c */ /* 0x000fda0003f05270 */
[----:B------:R-:W-:Y:S05]  /*2f10*/  @!P0 BRA `(.L_x_55) ;  /* 0x0000000000048947 */ /* 0x000fea0003800000 */
[----:B------:R-:W-:Y:S01]  /*2f20*/  BPT.TRAP 0x1 ;  /* 0x000000040000795c */ /* 0x000fe20000300000 */
.L_x_55:
[----:B------:R-:W-:Y:S01]  /*2f30*/  SHF.L.U32 R3, R94, 0x1f, RZ ;  /* 0x0000001f5e037819 */ /* 0x000fe200000006ff */
[----:B------:R-:W-:Y:S01]  /*2f40*/  BSSY B1, `(.L_x_56) ;  /* 0x0000005000017945 */ /* 0x000fe20003800000 */
[----:B------:R-:W-:Y:S01]  /*2f50*/  @!P3 LEA R12, R93, UR51, 0x1 ;  /* 0x000000335d0cbc11 */ /* 0x000fe2000f8e08ff */
[----:B------:R-:W-:Y:S01]  /*2f60*/  IMAD.MOV.U32 R11, RZ, RZ, RZ ;  /* 0x000000ffff0b7224 */ /* 0x000fe200078e00ff */
[----:B------:R-:W1:Y:S02]  /*2f70*/  SYNCS.PHASECHK.TRANS64.TRYWAIT P0, [UR51+0x60], R3 ;  /* 0x00006003ff0075a7 */ /* 0x000e640008000173 */
[----:B-1----:R-:W-:Y:S05]  /*2f80*/  @!P0 BRA `(.L_x_57) ;  /* 0x0000005000a08947 */ /* 0x002fea0003800000 */
.L_x_174:
[----:B------:R-:W-:Y:S05]  /*2f90*/  BSYNC B1 ;  /* 0x0000000000017941 */ /* 0x000fea0003800000 */
.L_x_56:
[----:B------:R-:W-:Y:S01]  /*2fa0*/  IMAD.MOV.U32 R10, RZ, RZ, RZ ;  /* 0x000000ffff0a7224 */ /* 0x000fe200078e00ff */
[----:B------:R-:W-:Y:S01]  /*2fb0*/  CS2R R8, SRZ ;  /* 0x0000000000087805 */ /* 0x000fe2000001ff00 */
[----:B------:R-:W-:Y:S01]  /*2fc0*/  IMAD.MOV.U32 R6, RZ, RZ, RZ ;  /* 0x000000ffff067224 */ /* 0x000fe200078e00ff */
[----:B-1----:R-:W-:Y:S01]  /*2fd0*/  CS2R R4, SRZ ;  /* 0x0000000000047805 */ /* 0x002fe2000001ff00 */
[----:B------:R-:W-:Y:S01]  /*2fe0*/  @!P3 IMAD R14, R95, 0x2, R12 ;  /* 0x000000025f0eb824 */ /* 0x000fe200078e020c */
[----:B------:R-:W-:Y:S05]  /*2ff0*/  @!P3 WARPSYNC.ALL ;  /* 0x000000000000b948 */ /* 0x000fea0003800000 */
[----:B------:R1:W2:Y:S01]  /*3000*/  @!P3 LDSM.16.M88.4 R8, [R12+0x200] ;  /* 0x000200000c08b83b */ /* 0x0002a20000000200 */
[----:B------:R-:W-:-:S03]  /*3010*/  IMAD.MOV.U32 R3, RZ, RZ, 0x1 ;  /* 0x00000001ff037424 */ /* 0x000fc600078e00ff */
[----:B------:R1:W3:Y:S04]  /*3020*/  @!P3 LDSM.16.M88.4 R4, [R14+0x200] ;  /* 0x000200000e04b83b */ /* 0x0002e80000000200 */
.L_x_54:
[----:B------:R-:W-:Y:S05]  /*3030*/  BSYNC B0 ;  /* 0x0000000000007941 */ /* 0x000fea0003800000 */
.L_x_53:
[C---:B--2---:R-:W-:Y:S01]  /*3040*/  SHF.L.U32 R102, R10.reuse, 0x10, RZ ;  /* 0x000000100a667819 */ /* 0x044fe200000006ff */
[C---:B------:R-:W-:Y:S01]  /*3050*/  IMAD.U32 R20, R9.reuse, 0x10000, RZ ;  /* 0x0001000009147824 */ /* 0x040fe200078e00ff */
[----:B------:R-:W-:Y:S01]  /*3060*/  LOP3.LUT R100, R9, 0xffff0000, RZ, 0xc0, !PT ;  /* 0xffff000009647812 */ /* 0x000fe200078ec0ff */
[C---:B------:R-:W-:Y:S01]  /*3070*/  IMAD.U32 R106, R11.reuse, 0x10000, RZ ;  /* 0x000100000b6a7824 */ /* 0x040fe200078e00ff */
[----:B------:R-:W-:Y:S01]  /*3080*/  LOP3.LUT R10, R10, 0xffff0000, RZ, 0xc0, !PT ;  /* 0xffff00000a0a7812 */ /* 0x000fe200078ec0ff */
[----:B-1----:R-:W-:Y:S01]  /*3090*/  IMAD.U32 R12, R8, 0x10000, RZ ;  /* 0x00010000080c7824 */ /* 0x002fe200078e00ff */
[----:B------:R-:W-:Y:S01]  /*30a0*/  LOP3.LUT R110, R11, 0xffff0000, RZ, 0xc0, !PT ;  /* 0xffff00000b6e7812 */ /* 0x000fe200078ec0ff */
[--C-:B-----5:R-:W-:Y:S01]  /*30b0*/  FFMA R9, R92, R24, R13.reuse ;  /* 0x000000185c097223 */ /* 0x120fe2000000000d */
[----:B------:R-:W-:Y:S01]  /*30c0*/  LOP3.LUT R14, R8, 0xffff0000, RZ, 0xc0, !PT ;  /* 0xffff0000080e7812 */ /* 0x000fe200078ec0ff */
[C---:B------:R-:W-:Y:S01]  /*30d0*/  FFMA R11, R92.reuse, R25, R13 ;  /* 0x000000195c0b7223 */ /* 0x040fe2000000000d */
[C-C-:B------:R-:W-:Y:S01]  /*30e0*/  FFMA R105, R92.reuse, R26, R15.reuse ;  /* 0x0000001a5c697223 */ /* 0x140fe2000000000f */
[C---:B------:R-:W-:Y:S01]  /*30f0*/  FFMA R8, R92.reuse, R27, R15 ;  /* 0x0000001b5c087223 */ /* 0x040fe2000000000f */
[C-C-:B------:R-:W-:Y:S01]  /*3100*/  FFMA R28, R92.reuse, R28, R13.reuse ;  /* 0x0000001c5c1c7223 */ /* 0x140fe2000000000d */
[C---:B------:R-:W-:Y:S01]  /*3110*/  FFMA R29, R92.reuse, R29, R13 ;  /* 0x0000001d5c1d7223 */ /* 0x040fe2000000000d */
[C-C-:B------:R-:W-:Y:S01]  /*3120*/  FFMA R30, R92.reuse, R30, R15.reuse ;  /* 0x0000001e5c1e7223 */ /* 0x140fe2000000000f */
[----:B------:R-:W-:Y:S01]  /*3130*/  FFMA R31, R92, R31, R15 ;  /* 0x0000001f5c1f7223 */ /* 0x000fe2000000000f */
[-C--:B------:R-:W-:Y:S01]  /*3140*/  FMUL R20, R20, R101.reuse ;  /* 0x0000006514147220 */ /* 0x080fe20000400000 */
[-C--:B------:R-:W-:Y:S01]  /*3150*/  FMUL R21, R100, R101.reuse ;  /* 0x0000006564157220 */ /* 0x080fe20000400000 */
[-C--:B------:R-:W-:Y:S01]  /*3160*/  FMUL R23, R102, R101.reuse ;  /* 0x0000006566177220 */ /* 0x080fe20000400000 */
[-C--:B------:R-:W-:Y:S01]  /*3170*/  FMUL R24, R10, R101.reuse ;  /* 0x000000650a187220 */ /* 0x080fe20000400000 */
[-C--:B------:R-:W-:Y:S01]  /*3180*/  FMUL R25, R106, R101.reuse ;  /* 0x000000656a197220 */ /* 0x080fe20000400000 */
[-C--:B------:R-:W-:Y:S01]  /*3190*/  FMUL R26, R110, R101.reuse ;  /* 0x000000656e1a7220 */ /* 0x080fe20000400000 */
[-C--:B------:R-:W-:Y:S01]  /*31a0*/  FMUL R12, R12, R101.reuse ;  /* 0x000000650c0c7220 */ /* 0x080fe20000400000 */
[----:B------:R-:W-:Y:S01]  /*31b0*/  FMUL R14, R14, R101 ;  /* 0x000000650e0e7220 */ /* 0x000fe20000400000 */
[C---:B---3--:R-:W-:Y:S01]  /*31c0*/  IMAD.U32 R116, R5.reuse, 0x10000, RZ ;  /* 0x0001000005747824 */ /* 0x048fe200078e00ff */
[----:B------:R-:W-:Y:S01]  /*31d0*/  LOP3.LUT R118, R5, 0xffff0000, RZ, 0xc0, !PT ;  /* 0xffff000005767812 */ /* 0x000fe200078ec0ff */
[C---:B------:R-:W-:Y:S01]  /*31e0*/  IMAD.U32 R120, R6.reuse, 0x10000, RZ ;  /* 0x0001000006787824 */ /* 0x040fe200078e00ff */
[----:B------:R-:W-:Y:S01]  /*31f0*/  LOP3.LUT R122, R6, 0xffff0000, RZ, 0xc0, !PT ;  /* 0xffff0000067a7812 */ /* 0x000fe200078ec0ff */
[C---:B------:R-:W-:Y:S01]  /*3200*/  IMAD.U32 R112, R4.reuse, 0x10000, RZ ;  /* 0x0001000004707824 */ /* 0x040fe200078e00ff */
[----:B------:R-:W-:Y:S01]  /*3210*/  LOP3.LUT R114, R4, 0xffff0000, RZ, 0xc0, !PT ;  /* 0xffff000004727812 */ /* 0x000fe200078ec0ff */
[----:B------:R-:W-:Y:S01]  /*3220*/  FADD R5, R105, R20 ;  /* 0x0000001469057221 */ /* 0x000fe20000000000 */
[----:B------:R-:W-:Y:S01]  /*3230*/  FADD R8, R8, R21 ;  /* 0x0000001508087221 */ /* 0x000fe20000000000 */
[----:B------:R-:W-:Y:S01]  /*3240*/  FADD R6, R28, R23 ;  /* 0x000000171c067221 */ /* 0x000fe20000000000 */
[----:B------:R-:W-:Y:S01]  /*3250*/  FADD R29, R29, R24 ;  /* 0x000000181d1d7221 */ /* 0x000fe20000000000 */
[----:B------:R-:W-:Y:S01]  /*3260*/  FADD R30, R30, R25 ;  /* 0x000000191e1e7221 */ /* 0x000fe20000000000 */
[----:B------:R-:W-:Y:S01]  /*3270*/  FADD R31, R31, R26 ;  /* 0x0000001a1f1f7221 */ /* 0x000fe20000000000 */
[----:B------:R-:W-:Y:S01]  /*3280*/  FADD R4, R9, R12 ;  /* 0x0000000c09047221 */ /* 0x000fe20000000000 */
[----:B------:R-:W-:Y:S01]  /*3290*/  FADD R11, R11, R14 ;  /* 0x0000000e0b0b7221 */ /* 0x000fe20000000000 */
[C---:B------:R-:W-:Y:S01]  /*32a0*/  LOP3.LUT R100, R7.reuse, 0xffff0000, RZ, 0xc0, !PT ;  /* 0xffff000007647812 */ /* 0x040fe200078ec0ff */
[----:B------:R-:W-:Y:S01]  /*32b0*/  IMAD.U32 R124, R7, 0x10000, RZ ;  /* 0x00010000077c7824 */ /* 0x000fe200078e00ff */
[----:B------:R-:W-:Y:S01]  /*32c0*/  F2FP.RELU.BF16.F32.PACK_AB R5, R8, R5 ;  /* 0x000000050805723e */ /* 0x000fe200000018ff */
[C-C-:B------:R-:W-:Y:S01]  /*32d0*/  FFMA R8, R92.reuse, R32, R13.reuse ;  /* 0x000000205c087223 */ /* 0x140fe2000000000d */
[----:B------:R-:W-:Y:S01]  /*32e0*/  F2FP.RELU.BF16.F32.PACK_AB R6, R29, R6 ;  /* 0x000000061d06723e */ /* 0x000fe200000018ff */
[----:B------:R-:W-:Y:S01]  /*32f0*/  FFMA R9, R92, R33, R13 ;  /* 0x000000215c097223 */ /* 0x000fe2000000000d */
[----:B------:R-:W-:Y:S01]  /*3300*/  F2FP.RELU.BF16.F32.PACK_AB R7, R31, R30 ;  /* 0x0000001e1f07723e */ /* 0x000fe200000018ff */
[-C--:B------:R-:W-:Y:S01]  /*3310*/  FMUL R29, R112, R101.reuse ;  /* 0x00000065701d7220 */ /* 0x080fe20000400000 */
[----:B------:R-:W-:Y:S01]  /*3320*/  F2FP.RELU.BF16.F32.PACK_AB R4, R11, R4 ;  /* 0x000000040b04723e */ /* 0x000fe200000018ff */
[----:B------:R-:W-:Y:S01]  /*3330*/  FMUL R30, R114, R101 ;  /* 0x00000065721e7220 */ /* 0x000fe20000400000 */
[C-C-:B------:R-:W-:Y:S01]  /*3340*/  FFMA R10, R92.reuse, R34, R15.reuse ;  /* 0x000000225c0a7223 */ /* 0x140fe2000000000f */
[C-C-:B------:R-:W-:Y:S01]  /*3350*/  FFMA R11, R92.reuse, R35, R15.reuse ;  /* 0x000000235c0b7223 */ /* 0x140fe2000000000f */
[----:B------:R-:W-:Y:S01]  /*3360*/  FFMA R27, R92, R38, R15 ;  /* 0x000000265c1b7223 */ /* 0x000fe2000000000f */
[-C--:B------:R-:W-:Y:S01]  /*3370*/  FMUL R31, R116, R101.reuse ;  /* 0x00000065741f7220 */ /* 0x080fe20000400000 */
[----:B------:R-:W-:Y:S01]  /*3380*/  FMUL R32, R118, R101 ;  /* 0x0000006576207220 */ /* 0x000fe20000400000 */
[C---:B------:R-:W-:Y:S01]  /*3390*/  FFMA R28, R92.reuse, R36, R13 ;  /* 0x000000245c1c7223 */ /* 0x040fe2000000000d */
[----:B------:R-:W-:Y:S01]  /*33a0*/  FFMA R38, R92, R39, R15 ;  /* 0x000000275c267223 */ /* 0x000fe2000000000f */
[-C--:B------:R-:W-:Y:S01]  /*33b0*/  FMUL R33, R120, R101.reuse ;  /* 0x0000006578217220 */ /* 0x080fe20000400000 */
[-C--:B------:R-:W-:Y:S01]  /*33c0*/  FMUL R34, R124, R101.reuse ;  /* 0x000000657c227220 */ /* 0x080fe20000400000 */
[----:B------:R-:W-:Y:S01]  /*33d0*/  FMUL R35, R100, R101 ;  /* 0x0000006564237220 */ /* 0x000fe20000400000 */
[----:B------:R-:W-:Y:S01]  /*33e0*/  FFMA R37, R92, R37, R13 ;  /* 0x000000255c257223 */ /* 0x000fe2000000000d */
[----:B------:R-:W-:Y:S01]  /*33f0*/  FMUL R36, R122, R101 ;  /* 0x000000657a247220 */ /* 0x000fe20000400000 */
        /* <DEDUP_REMOVED lines=8> */
[----:B------:R-:W-:Y:S01]  /*3480*/  LEA R28, R93, UR51, 0x1 ;  /* 0x000000335d1c7c11 */ /* 0x000fe2000f8e08ff */
[----:B------:R-:W-:Y:S05]  /*3490*/  WARPSYNC.ALL ;  /* 0x0000000000007948 */ /* 0x000fea0003800000 */
[----:B------:R-:W-:Y:S01]  /*34a0*/  F2FP.RELU.BF16.F32.PACK_AB R8, R9, R8 ;  /* 0x000000080908723e */ /* 0x000fe200000018ff */
[----:B------:R1:W-:Y:S01]  /*34b0*/  STSM.16.M88.4 [R28+0x200], R4 ;  /* 0x000200041c007844 */ /* 0x0003e20000000200 */
[----:B------:R-:W-:Y:S01]  /*34c0*/  F2FP.RELU.BF16.F32.PACK_AB R9, R11, R10 ;  /* 0x0000000a0b09723e */ /* 0x000fe200000018ff */
[----:B------:R-:W-:Y:S01]  /*34d0*/  BSSY B0, `(.L_x_58) ;  /* 0x0000014000007945 */ /* 0x000fe20003800000 */
[----:B------:R-:W-:Y:S01]  /*34e0*/  F2FP.RELU.BF16.F32.PACK_AB R11, R38, R27 ;  /* 0x0000001b260b723e */ /* 0x000fe200000018ff */
[----:B------:R-:W-:Y:S01]  /*34f0*/  IMAD R27, R95, 0x2, R28 ;  /* 0x000000025f1b7824 */ /* 0x000fe200078e021c */
[----:B------:R-:W-:-:S02]  /*3500*/  F2FP.RELU.BF16.F32.PACK_AB R10, R100, R39 ;  /* 0x00000027640a723e */ /* 0x000fc400000018ff */
[----:B------:R-:W-:-:S03]  /*3510*/  ISETP.GT.U32.AND P0, PT, R96, 0x3e, PT ;  /* 0x0000003e6000780c */ /* 0x000fc60003f04070 */
[----:B------:R1:W-:Y:S01]  /*3520*/  STSM.16.M88.4 [R27+0x200], R8 ;  /* 0x000200081b007844 */ /* 0x0003e20000000200 */
[----:B------:R-:W-:Y:S01]  /*3530*/  @!PT LDS RZ, [RZ] ;  /* 0x00000000fffff984 */ /* 0x000fe20000000800 */
[----:B------:R-:W-:Y:S01]  /*3540*/  @!PT LDS RZ, [RZ] ;  /* 0x00000000fffff984 */ /* 0x000fe20000000800 */
[----:B------:R-:W-:Y:S01]  /*3550*/  @!PT LDS RZ, [RZ] ;  /* 0x00000000fffff984 */ /* 0x000fe20000000800 */
[----:B------:R-:W-:Y:S01]  /*3560*/  @!PT LDS RZ, [RZ] ;  /* 0x00000000fffff984 */ /* 0x000fe20000000800 */
[----:B------:R2:W-:Y:S06]  /*3570*/  MEMBAR.ALL.CTA ;  /* 0x0000000000007992 */ /* 0x0005ec0000008000 */
[----:B--2---:R-:W2:Y:S02]  /*3580*/  FENCE.VIEW.ASYNC.S ;  /* 0x00000000000073c6 */ /* 0x004ea40000000000 */
[----:B--2---:R-:W-:Y:S06]  /*3590*/  BAR.SYNC.DEFER_BLOCKING 0x1, 0x100 ;  /* 0x0044000000007b1d */ /* 0x004fec0000010000 */
[----:B------:R-:W-:Y:S05]  /*35a0*/  @P0 BRA `(.L_x_59) ;  /* 0x0000000000180947 */ /* 0x000fea0003800000 */
[----:B------:R-:W-:Y:S02]  /*35b0*/  UIADD3 UR4, UP0, UR52, 0x4f0, URZ ;  /* 0x000004f034047890 */ /* 0x000fe4000ff1e03f */
[----:B------:R-:W-:Y:S02]  /*35c0*/  UIADD3 UR44, UR51, 0x200, URZ ;  /* 0x00000200332c7890 */ /* 0x000fe4000fffe03f */
[----:B------:R-:W-:-:S09]  /*35d0*/  UIADD3.X UR5, URZ, UR53, URZ, UP0, !UPT ;  /* 0x000000353f057290 */ /* 0x000fd200087fe43f */
[----:B------:R2:W-:Y:S01]  /*35e0*/  UTMASTG.3D [UR44], [UR4] ;  /* 0x0000002c040073b5 */ /* 0x0005e20008010000 */
[----:B------:R0:W-:Y:S01]  /*35f0*/  UTMACMDFLUSH ;  /* 0x00000000000079b7 */ /* 0x0001e20000000000 */
[----:B--2---:R-:W-:-:S04]  /*3600*/  DEPBAR.LE SB0, 0x1 ;  /* 0x000080400000791a */ /* 0x004fc80000000000 */
.L_x_59:
[----:B------:R-:W-:Y:S05]  /*3610*/  BSYNC B0 ;  /* 0x0000000000007941 */ /* 0x000fea0003800000 */
.L_x_58:
[----:B------:R-:W-:Y:S01]  /*3620*/  BAR.SYNC.DEFER_BLOCKING 0x1, 0x100 ;  /* 0x0044000000007b1d */ /* 0x000fe20000010000 */
[----:B------:R-:W-:Y:S01]  /*3630*/  ISETP.NE.AND P2, PT, RZ, UR43, PT ;  /* 0x0000002bff007c0c */ /* 0x000fe2000bf45270 */
[----:B------:R-:W-:-:S12]  /*3640*/  VIADD R38, R28, 0x200 ;  /* 0x000002001c267836 */ /* 0x000fd80000000000 */
[----:B------:R-:W-:Y:S05]  /*3650*/  @!P2 BRA `(.L_x_60) ;  /* 0x000000000034a947 */ /* 0x000fea0003800000 */
[----:B------:R-:W-:Y:S04]  /*3660*/  BSSY B0, `(.L_x_61) ;  /* 0x0000009000007945 */ /* 0x000fe80003800000 */
[----:B------:R-:W-:Y:S05]  /*3670*/  @P1 BRA `(.L_x_62) ;  /* 0x00000000001c1947 */ /* 0x000fea0003800000 */
[----:B------:R-:W-:-:S13]  /*3680*/  ISETP.NE.AND P2, PT, R104, 0x3, PT ;  /* 0x000000036800780c */ /* 0x000fda0003f45270 */
[----:B------:R-:W-:Y:S05]  /*3690*/  @!P2 BRA `(.L_x_63) ;  /* 0x000000000004a947 */ /* 0x000fea0003800000 */
[----:B------:R-:W-:Y:S01]  /*36a0*/  BPT.TRAP 0x1 ;  /* 0x000000040000795c */ /* 0x000fe20000300000 */
.L_x_63:
[----:B------:R-:W-:-:S04]  /*36b0*/  ULEA UR4, UR42, UR51, 0x3 ;  /* 0x000000332a047291 */ /* 0x000fc8000f8e183f */
[----:B------:R-:W-:-:S04]  /*36c0*/  UIADD3 UR4, UR4, 0x80, URZ ;  /* 0x0000008004047890 */ /* 0x000fc8000fffe03f */
[----:B------:R-:W-:-:S09]  /*36d0*/  UPRMT UR4, UR50, 0x654, UR4 ;  /* 0x0000065432047896 */ /* 0x000fd20008000004 */
[----:B------:R-:W-:Y:S03]  /*36e0*/  SYNCS.ARRIVE.TRANS64.RED.A1T0 RZ, [UR4], RZ ;  /* 0x000000ffffff79a7 */ /* 0x000fe60008100404 */
.L_x_62:
[----:B------:R-:W-:Y:S05]  /*36f0*/  BSYNC B0 ;  /* 0x0000000000007941 */ /* 0x000fea0003800000 */
.L_x_61:
[----:B------:R-:W-:-:S04]  /*3700*/  UIADD3 UR42, UR42, 0x1, URZ ;  /* 0x000000012a2a7890 */ /* 0x000fc8000fffe03f */
[----:B------:R-:W-:-:S04]  /*3710*/  UISETP.NE.AND UP0, UPT, UR42, 0x4, UPT ;  /* 0x000000042a00788c */ /* 0x000fc8000bf05270 */
[----:B------:R-:W-:-:S12]  /*3720*/  USEL UR42, UR42, URZ, UP0 ;  /* 0x0000003f2a2a7287 */ /* 0x000fd80008000000 */
.L_x_60:
[----:B------:R-:W-:Y:S04]  /*3730*/  BSSY B0, `(.L_x_64) ;  /* 0x0000032000007945 */ /* 0x000fe80003800000 */
[----:B------:R-:W-:Y:S05]  /*3740*/  @P1 BRA `(.L_x_65) ;  /* 0x0000000000c01947 */ /* 0x000fea0003800000 */
[----:B------:R-:W-:-:S13]  /*3750*/  ISETP.NE.AND P2, PT, R104, 0x3, PT ;  /* 0x000000036800780c */ /* 0x000fda0003f45270 */
[----:B------:R-:W-:Y:S05]  /*3760*/  @!P2 BRA `(.L_x_66) ;  /* 0x000000000004a947 */ /* 0x000fea0003800000 */
[----:B------:R-:W-:Y:S01]  /*3770*/  BPT.TRAP 0x1 ;  /* 0x000000040000795c */ /* 0x000fe20000300000 */
.L_x_66:
[----:B-1----:R-:W-:Y:S01]  /*3780*/  LEA R4, R3, UR51, 0x3 ;  /* 0x0000003303047c11 */ /* 0x002fe2000f8e18ff */
[----:B------:R-:W-:Y:S01]  /*3790*/  BSSY B1, `(.L_x_67) ;  /* 0x0000004000017945 */ /* 0x000fe20003800000 */
[----:B------:R-:W-:-:S04]  /*37a0*/  SHF.L.U32 R5, R94, 0x1f, RZ ;  /* 0x0000001f5e057819 */ /* 0x000fc800000006ff */
[----:B------:R-:W1:Y:S02]  /*37b0*/  SYNCS.PHASECHK.TRANS64.TRYWAIT P2, [R4+URZ+0x60], R5 ;  /* 0x00006005040075a7 */ /* 0x000e64000804017f */
[----:B-1----:R-:W-:Y:S05]  /*37c0*/  @!P2 BRA `(.L_x_68) ;  /* 0x0000004800a8a947 */ /* 0x002fea0003800000 */
.L_x_175:
[----:B------:R-:W-:Y:S05]  /*37d0*/  BSYNC B1 ;  /* 0x0000000000017941 */ /* 0x000fea0003800000 */
.L_x_67:
[----:B------:R-:W-:Y:S05]  /*37e0*/  @P3 BRA `(.L_x_69) ;  /* 0x0000000000943947 */ /* 0x000fea0003800000 */
[----:B------:R-:W-:Y:S01]  /*37f0*/  IMAD R8, R3, 0x2000, R38 ;  /* 0x0000200003087824 */ /* 0x000fe200078e0226 */
[----:B------:R-:W-:Y:S05]  /*3800*/  WARPSYNC.ALL ;  /* 0x0000000000007948 */ /* 0x000fea0003800000 */
[----:B-1----:R-:W-:Y:S01]  /*3810*/  IMAD R4, R95, 0x2, R8 ;  /* 0x000000025f047824 */ /* 0x002fe200078e0208 */
[----:B------:R-:W1:Y:S05]  /*3820*/  LDSM.16.M88.4 R32, [R8] ;  /* 0x000000000820783b */ /* 0x000e6a0000000200 */
[----:B------:R-:W2:Y:S01]  /*3830*/  LDSM.16.M88.4 R4, [R4] ;  /* 0x000000000404783b */ /* 0x000ea20000000200 */
[C---:B-1----:R-:W-:Y:S01]  /*3840*/  IMAD.U32 R12, R32.reuse, 0x10000, RZ ;  /* 0x00010000200c7824 */ /* 0x042fe200078e00ff */
[----:B------:R-:W-:Y:S01]  /*3850*/  LOP3.LUT R14, R32, 0xffff0000, RZ, 0xc0, !PT ;  /* 0xffff0000200e7812 */ /* 0x000fe200078ec0ff */
[C---:B------:R-:W-:Y:S01]  /*3860*/  IMAD.U32 R26, R35.reuse, 0x10000, RZ ;  /* 0x00010000231a7824 */ /* 0x040fe200078e00ff */
[----:B------:R-:W-:Y:S01]  /*3870*/  LOP3.LUT R30, R35, 0xffff0000, RZ, 0xc0, !PT ;  /* 0xffff0000231e7812 */ /* 0x000fe200078ec0ff */
[----:B------:R-:W-:Y:S01]  /*3880*/  IMAD.U32 R24, R34, 0x10000, RZ ;  /* 0x0001000022187824 */ /* 0x000fe200078e00ff */
[----:B--2---:R-:W-:Y:S01]  /*3890*/  LOP3.LUT R32, R4, 0xffff0000, RZ, 0xc0, !PT ;  /* 0xffff000004207812 */ /* 0x004fe200078ec0ff */
[----:B------:R-:W-:Y:S01]  /*38a0*/  IMAD.U32 R100, R6, 0x10000, RZ ;  /* 0x0001000006647824 */ /* 0x000fe200078e00ff */
[----:B------:R-:W-:Y:S01]  /*38b0*/  LOP3.LUT R34, R34, 0xffff0000, RZ, 0xc0, !PT ;  /* 0xffff000022227812 */ /* 0x000fe200078ec0ff */
[----:B------:R-:W-:Y:S01]  /*38c0*/  IMAD.U32 R20, R33, 0x10000, RZ ;  /* 0x0001000021147824 */ /* 0x000fe200078e00ff */
[----:B------:R-:W-:Y:S01]  /*38d0*/  LOP3.LUT R36, R5, 0xffff0000, RZ, 0xc0, !PT ;  /* 0xffff000005247812 */ /* 0x000fe200078ec0ff */
[----:B------:R-:W-:Y:S01]  /*38e0*/  IMAD.U32 R102, R7, 0x10000, RZ ;  /* 0x0001000007667824 */ /* 0x000fe200078e00ff */
[----:B------:R-:W-:Y:S01]  /*38f0*/  LOP3.LUT R10, R33, 0xffff0000, RZ, 0xc0, !PT ;  /* 0xffff0000210a7812 */ /* 0x000fe200078ec0ff */
[-C--:B------:R-:W-:Y:S01]  /*3900*/  FMUL R25, R26, R101.reuse ;  /* 0x000000651a197220 */ /* 0x080fe20000400000 */
[----:B------:R-:W-:Y:S01]  /*3910*/  SHF.L.U32 R8, R4, 0x10, RZ ;  /* 0x0000001004087819 */ /* 0x000fe200000006ff */
[----:B------:R-:W-:Y:S01]  /*3920*/  IMAD.U32 R4, R5, 0x10000, RZ ;  /* 0x0001000005047824 */ /* 0x000fe200078e00ff */
[----:B------:R-:W-:Y:S01]  /*3930*/  LOP3.LUT R6, R6, 0xffff0000, RZ, 0xc0, !PT ;  /* 0xffff000006067812 */ /* 0x000fe200078ec0ff */
[-C--:B------:R-:W-:Y:S01]  /*3940*/  FMUL R26, R30, R101.reuse ;  /* 0x000000651e1a7220 */ /* 0x080fe20000400000 */
[----:B------:R-:W-:Y:S01]  /*3950*/  LOP3.LUT R106, R7, 0xffff0000, RZ, 0xc0, !PT ;  /* 0xffff0000076a7812 */ /* 0x000fe200078ec0ff */
[-C--:B------:R-:W-:Y:S01]  /*3960*/  FMUL R23, R24, R101.reuse ;  /* 0x0000006518177220 */ /* 0x080fe20000400000 */
        /* <DEDUP_REMOVED lines=12> */
[----:B------:R-:W-:-:S07]  /*3a30*/  FMUL R35, R106, R101 ;  /* 0x000000656a237220 */ /* 0x000fce0000400000 */
.L_x_69:
[----:B------:R-:W-:-:S07]  /*3a40*/  VIADD R3, R3, 0x1 ;  /* 0x0000000103037836 */ /* 0x000fce0000000000 */
.L_x_65:
[----:B------:R-:W-:Y:S05]  /*3a50*/  BSYNC B0 ;  /* 0x0000000000007941 */ /* 0x000fea0003800000 */
.L_x_64:
[C-C-:B-1----:R-:W-:Y:S01]  /*3a60*/  FFMA R5, R92.reuse, R40, R13.reuse ;  /* 0x000000285c057223 */ /* 0x142fe2000000000d */
[C---:B------:R-:W-:Y:S01]  /*3a70*/  FFMA R41, R92.reuse, R41, R13 ;  /* 0x000000295c297223 */ /* 0x040fe2000000000d */
[C-C-:B------:R-:W-:Y:S01]  /*3a80*/  FFMA R7, R92.reuse, R42, R15.reuse ;  /* 0x0000002a5c077223 */ /* 0x140fe2000000000f */
[----:B------:R-:W-:Y:S01]  /*3a90*/  FFMA R4, R92, R43, R15 ;  /* 0x0000002b5c047223 */ /* 0x000fe2000000000f */
[----:B------:R-:W-:Y:S01]  /*3aa0*/  FADD R5, R12, R5 ;  /* 0x000000050c057221 */ /* 0x000fe20000000000 */
[----:B------:R-:W-:Y:S01]  /*3ab0*/  FADD R6, R14, R41 ;  /* 0x000000290e067221 */ /* 0x000fe20000000000 */
[----:B------:R-:W-:Y:S01]  /*3ac0*/  FADD R7, R20, R7 ;  /* 0x0000000714077221 */ /* 0x000fe20000000000 */
[----:B------:R-:W-:Y:S01]  /*3ad0*/  FADD R8, R21, R4 ;  /* 0x0000000415087221 */ /* 0x000fe20000000000 */
[C-C-:B------:R-:W-:Y:S01]  /*3ae0*/  FFMA R44, R92.reuse, R44, R13.reuse ;  /* 0x0000002c5c2c7223 */ /* 0x140fe2000000000d */
[----:B------:R-:W-:Y:S01]  /*3af0*/  FFMA R45, R92, R45, R13 ;  /* 0x0000002d5c2d7223 */ /* 0x000fe2000000000d */
[----:B------:R-:W-:Y:S01]  /*3b00*/  F2FP.RELU.BF16.F32.PACK_AB R4, R6, R5 ;  /* 0x000000050604723e */ /* 0x000fe200000018ff */
[--C-:B------:R-:W-:Y:S01]  /*3b10*/  FFMA R46, R92, R46, R15.reuse ;  /* 0x0000002e5c2e7223 */ /* 0x100fe2000000000f */
[----:B------:R-:W-:Y:S01]  /*3b20*/  F2FP.RELU.BF16.F32.PACK_AB R5, R8, R7 ;  /* 0x000000070805723e */ /* 0x000fe200000018ff */
[C-C-:B------:R-:W-:Y:S01]  /*3b30*/  FFMA R47, R92.reuse, R47, R15.reuse ;  /* 0x0000002f5c2f7223 */ /* 0x140fe2000000000f */
[C-C-:B------:R-:W-:Y:S01]  /*3b40*/  FFMA R50, R92.reuse, R50, R15.reuse ;  /* 0x000000325c327223 */ /* 0x140fe2000000000f */
[C---:B------:R-:W-:Y:S01]  /*3b50*/  FFMA R51, R92.reuse, R51, R15 ;  /* 0x000000335c337223 */ /* 0x040fe2000000000f */
[C-C-:B------:R-:W-:Y:S01]  /*3b60*/  FFMA R48, R92.reuse, R48, R13.reuse ;  /* 0x000000305c307223 */ /* 0x140fe2000000000d */
[C-C-:B------:R-:W-:Y:S01]  /*3b70*/  FFMA R49, R92.reuse, R49, R13.reuse ;  /* 0x000000315c317223 */ /* 0x140fe2000000000d */
[C-C-:B------:R-:W-:Y:S01]  /*3b80*/  FFMA R52, R92.reuse, R52, R13.reuse ;  /* 0x000000345c347223 */ /* 0x140fe2000000000d */
[C---:B------:R-:W-:Y:S01]  /*3b90*/  FFMA R53, R92.reuse, R53, R13 ;  /* 0x000000355c357223 */ /* 0x040fe2000000000d */
[C-C-:B------:R-:W-:Y:S01]  /*3ba0*/  FFMA R7, R92.reuse, R54, R15.reuse ;  /* 0x000000365c077223 */ /* 0x140fe2000000000f */
[----:B------:R-:W-:Y:S01]  /*3bb0*/  FFMA R8, R92, R55, R15 ;  /* 0x000000375c087223 */ /* 0x000fe2000000000f */
        /* <DEDUP_REMOVED lines=12> */
[----:B------:R-:W-:Y:S01]  /*3c80*/  F2FP.RELU.BF16.F32.PACK_AB R6, R45, R44 ;  /* 0x0000002c2d06723e */ /* 0x000fe200000018ff */
[----:B------:R-:W-:Y:S05]  /*3c90*/  WARPSYNC.ALL ;  /* 0x0000000000007948 */ /* 0x000fea0003800000 */
[----:B------:R-:W-:Y:S01]  /*3ca0*/  F2FP.RELU.BF16.F32.PACK_AB R7, R47, R46 ;  /* 0x0000002e2f07723e */ /* 0x000fe200000018ff */
[----:B------:R-:W-:Y:S01]  /*3cb0*/  BSSY B0, `(.L_x_70) ;  /* 0x0000018000007945 */ /* 0x000fe20003800000 */
[----:B------:R-:W-:-:S02]  /*3cc0*/  F2FP.RELU.BF16.F32.PACK_AB R9, R10, R9 ;  /* 0x000000090a09723e */ /* 0x000fc400000018ff */
[----:B------:R-:W-:Y:S01]  /*3cd0*/  F2FP.RELU.BF16.F32.PACK_AB R8, R49, R48 ;  /* 0x000000303108723e */ /* 0x000fe200000018ff */
[----:B------:R1:W-:Y:S01]  /*3ce0*/  STSM.16.M88.4 [R28+0x2200], R4 ;  /* 0x002200041c007844 */ /* 0x0003e20000000200 */
[----:B------:R-:W-:Y:S02]  /*3cf0*/  F2FP.RELU.BF16.F32.PACK_AB R10, R53, R52 ;  /* 0x00000034350a723e */ /* 0x000fe400000018ff */
[----:B------:R-:W-:-:S05]  /*3d00*/  F2FP.RELU.BF16.F32.PACK_AB R11, R40, R11 ;  /* 0x0000000b280b723e */ /* 0x000fca00000018ff */
        /* <DEDUP_REMOVED lines=11> */
[----:B------:R-:W-:Y:S02]  /*3dc0*/  UIADD3 UR4, UR51, 0x2200, URZ ;  /* 0x0000220033047890 */ /* 0x000fe4000fffe03f */
[----:B------:R-:W-:Y:S01]  /*3dd0*/  UIADD3.X UR9, URZ, UR53, URZ, UP0, !UPT ;  /* 0x000000353f097290 */ /* 0x000fe200087fe43f */
[----:B------:R-:W-:Y:S01]  /*3de0*/  UMOV UR6, UR46 ;  /* 0x0000002e00067c82 */ /* 0x000fe20008000000 */
[----:B------:R-:W-:-:S07]  /*3df0*/  UMOV UR7, UR47 ;  /* 0x0000002f00077c82 */ /* 0x000fce0008000000 */
[----:B------:R2:W-:Y:S01]  /*3e00*/  UTMASTG.3D [UR4], [UR8] ;  /* 0x00000004080073b5 */ /* 0x0005e20008010000 */
[----:B------:R0:W-:Y:S01]  /*3e10*/  UTMACMDFLUSH ;  /* 0x00000000000079b7 */ /* 0x0001e20000000000 */
[----:B--2---:R-:W-:-:S04]  /*3e20*/  DEPBAR.LE SB0, 0x1 ;  /* 0x000080400000791a */ /* 0x004fc80000000000 */
.L_x_71:
[----:B------:R-:W-:Y:S05]  /*3e30*/  BSYNC B0 ;  /* 0x0000000000007941 */ /* 0x000fea0003800000 */
.L_x_70:
[----:B------:R-:W-:Y:S06]  /*3e40*/  BAR.SYNC.DEFER_BLOCKING 0x1, 0x100 ;  /* 0x0044000000007b1d */ /* 0x000fec0000010000 */
[----:B------:R-:W-:Y:S04]  /*3e50*/  BSSY B0, `(.L_x_72) ;  /* 0x0000009000007945 */ /* 0x000fe80003800000 */
[----:B------:R-:W-:Y:S05]  /*3e60*/  @P1 BRA `(.L_x_73) ;  /* 0x00000000001c1947 */ /* 0x000fea0003800000 */
[----:B------:R-:W-:-:S13]  /*3e70*/  ISETP.NE.AND P2, PT, R104, 0x3, PT ;  /* 0x000000036800780c */ /* 0x000fda0003f45270 */
[----:B------:R-:W-:Y:S05]  /*3e80*/  @!P2 BRA `(.L_x_74) ;  /* 0x000000000004a947 */ /* 0x000fea0003800000 */
[----:B------:R-:W-:Y:S01]  /*3e90*/  BPT.TRAP 0x1 ;  /* 0x000000040000795c */ /* 0x000fe20000300000 */
.L_x_74:
[----:B------:R-:W-:-:S04]  /*3ea0*/  ULEA UR4, UR42, UR51, 0x3 ;  /* 0x000000332a047291 */ /* 0x000fc8000f8e183f */
[----:B------:R-:W-:-:S04]  /*3eb0*/  UIADD3 UR4, UR4, 0x80, URZ ;  /* 0x0000008004047890 */ /* 0x000fc8000fffe03f */
[----:B------:R-:W-:-:S09]  /*3ec0*/  UPRMT UR4, UR50, 0x654, UR4 ;  /* 0x0000065432047896 */ /* 0x000fd20008000004 */
[----:B------:R-:W-:Y:S03]  /*3ed0*/  SYNCS.ARRIVE.TRANS64.RED.A1T0 RZ, [UR4], RZ ;  /* 0x000000ffffff79a7 */ /* 0x000fe60008100404 */
.L_x_73:
[----:B------:R-:W-:Y:S05]  /*3ee0*/  BSYNC B0 ;  /* 0x0000000000007941 */ /* 0x000fea0003800000 */
.L_x_72:
[----:B------:R-:W-:Y:S01]  /*3ef0*/  UIADD3 UR42, UR42, 0x1, URZ ;  /* 0x000000012a2a7890 */ /* 0x000fe2000fffe03f */
[----:B------:R-:W-:Y:S01]  /*3f00*/  BSSY B0, `(.L_x_75) ;  /* 0x0000039000007945 */ /* 0x000fe20003800000 */
[----:B------:R-:W-:Y:S02]  /*3f10*/  IMAD.MOV.U32 R37, RZ, RZ, R94 ;  /* 0x000000ffff257224 */ /* 0x000fe400078e005e */
[----:B------:R-:W-:-:S04]  /*3f20*/  UISETP.NE.AND UP0, UPT, UR42, 0x4, UPT ;  /* 0x000000042a00788c */ /* 0x000fc8000bf05270 */
[----:B------:R-:W-:Y:S01]  /*3f30*/  USEL UR42, UR42, URZ, UP0 ;  /* 0x0000003f2a2a7287 */ /* 0x000fe20008000000 */
[----:B------:R-:W-:Y:S11]  /*3f40*/  @P1 BRA `(.L_x_76) ;  /* 0x0000000000d01947 */ /* 0x000ff60003800000 */
[----:B------:R-:W-:-:S13]  /*3f50*/  ISETP.NE.AND P2, PT, R104, 0x3, PT ;  /* 0x000000036800780c */ /* 0x000fda0003f45270 */
[----:B------:R-:W-:Y:S05]  /*3f60*/  @!P2 BRA `(.L_x_77) ;  /* 0x000000000004a947 */ /* 0x000fea0003800000 */
[----:B------:R-:W-:Y:S01]  /*3f70*/  BPT.TRAP 0x1 ;  /* 0x000000040000795c */ /* 0x000fe20000300000 */
.L_x_77:
[C---:B-1----:R-:W-:Y:S01]  /*3f80*/  LEA R4, R3.reuse, UR51, 0x3 ;  /* 0x0000003303047c11 */ /* 0x042fe2000f8e18ff */
[----:B------:R-:W-:Y:S01]  /*3f90*/  VIADD R9, R3, 0x1 ;  /* 0x0000000103097836 */ /* 0x000fe20000000000 */
[----:B------:R-:W-:Y:S01]  /*3fa0*/  SHF.L.U32 R5, R94, 0x1f, RZ ;  /* 0x0000001f5e057819 */ /* 0x000fe200000006ff */
[----:B------:R-:W-:Y:S03]  /*3fb0*/  BSSY B1, `(.L_x_78) ;  /* 0x0000005000017945 */ /* 0x000fe60003800000 */
[----:B------:R-:W1:Y:S01]  /*3fc0*/  SYNCS.PHASECHK.TRANS64.TRYWAIT P2, [R4+URZ+0x60], R5 ;  /* 0x00006005040075a7 */ /* 0x000e62000804017f */
[----:B------:R-:W-:-:S04]  /*3fd0*/  ISETP.NE.AND P4, PT, R9, 0x4, PT ;  /* 0x000000040900780c */ /* 0x000fc80003f85270 */
[----:B------:R-:W-:Y:S01]  /*3fe0*/  SEL R37, RZ, 0x1, P4 ;  /* 0x00000001ff257807 */ /* 0x000fe20002000000 */
[----:B-1----:R-:W-:Y:S08]  /*3ff0*/  @!P2 BRA `(.L_x_79) ;  /* 0x0000004000b0a947 */ /* 0x002ff00003800000 */
.L_x_176:
[----:B------:R-:W-:Y:S05]  /*4000*/  BSYNC B1 ;  /* 0x0000000000017941 */ /* 0x000fea0003800000 */
.L_x_78:
[----:B------:R-:W-:Y:S05]  /*4010*/  @P3 BRA `(.L_x_80) ;  /* 0x0000000000943947 */ /* 0x000fea0003800000 */
[----:B------:R-:W-:Y:S01]  /*4020*/  IMAD R14, R3, 0x2000, R38 ;  /* 0x00002000030e7824 */ /* 0x000fe200078e0226 */
[----:B------:R-:W-:Y:S05]  /*4030*/  WARPSYNC.ALL ;  /* 0x0000000000007948 */ /* 0x000fea0003800000 */
[----:B------:R-:W-:Y:S01]  /*4040*/  IMAD R33, R95, 0x2, R14 ;  /* 0x000000025f217824 */ /* 0x000fe200078e020e */
[----:B-1----:R-:W1:Y:S05]  /*4050*/  LDSM.16.M88.4 R4, [R14] ;  /* 0x000000000e04783b */ /* 0x002e6a0000000200 */
[----:B------:R-:W2:Y:S01]  /*4060*/  LDSM.16.M88.4 R32, [R33] ;  /* 0x000000002120783b */ /* 0x000ea20000000200 */
[C---:B-1----:R-:W-:Y:S01]  /*4070*/  IMAD.U32 R26, R7.reuse, 0x10000, RZ ;  /* 0x00010000071a7824 */ /* 0x042fe200078e00ff */
[----:B------:R-:W-:Y:S01]  /*4080*/  LOP3.LUT R30, R7, 0xffff0000, RZ, 0xc0, !PT ;  /* 0xffff0000071e7812 */ /* 0x000fe200078ec0ff */
[C---:B------:R-:W-:Y:S01]  /*4090*/  IMAD.U32 R12, R4.reuse, 0x10000, RZ ;  /* 0x00010000040c7824 */ /* 0x040fe200078e00ff */
[----:B------:R-:W-:Y:S01]  /*40a0*/  LOP3.LUT R4, R4, 0xffff0000, RZ, 0xc0, !PT ;  /* 0xffff000004047812 */ /* 0x000fe200078ec0ff */
[----:B------:R-:W-:Y:S01]  /*40b0*/  IMAD.U32 R10, R6, 0x10000, RZ ;  /* 0x00010000060a7824 */ /* 0x000fe200078e00ff */
[C---:B------:R-:W-:Y:S01]  /*40c0*/  LOP3.LUT R8, R5.reuse, 0xffff0000, RZ, 0xc0, !PT ;  /* 0xffff000005087812 */ /* 0x040fe200078ec0ff */
[C---:B--2---:R-:W-:Y:S01]  /*40d0*/  IMAD.U32 R36, R32.reuse, 0x10000, RZ ;  /* 0x0001000020247824 */ /* 0x044fe200078e00ff */
[----:B------:R-:W-:Y:S01]  /*40e0*/  LOP3.LUT R32, R32, 0xffff0000, RZ, 0xc0, !PT ;  /* 0xffff000020207812 */ /* 0x000fe200078ec0ff */
[C---:B------:R-:W-:Y:S01]  /*40f0*/  IMAD.U32 R44, R34.reuse, 0x10000, RZ ;  /* 0x00010000222c7824 */ /* 0x040fe200078e00ff */
[----:B------:R-:W-:Y:S01]  /*4100*/  LOP3.LUT R34, R34, 0xffff0000, RZ, 0xc0, !PT ;  /* 0xffff000022227812 */ /* 0x000fe200078ec0ff */
[----:B------:R-:W-:Y:S01]  /*4110*/  IMAD.U32 R20, R5, 0x10000, RZ ;  /* 0x0001000005147824 */ /* 0x000fe200078e00ff */
[----:B------:R-:W-:Y:S01]  /*4120*/  LOP3.LUT R6, R6, 0xffff0000, RZ, 0xc0, !PT ;  /* 0xffff000006067812 */ /* 0x000fe200078ec0ff */
[----:B------:R-:W-:Y:S01]  /*4130*/  IMAD.U32 R46, R35, 0x10000, RZ ;  /* 0x00010000232e7824 */ /* 0x000fe200078e00ff */
[C---:B------:R-:W-:Y:S01]  /*4140*/  SHF.L.U32 R40, R33.reuse, 0x10, RZ ;  /* 0x0000001021287819 */ /* 0x040fe200000006ff */
[-C--:B------:R-:W-:Y:S01]  /*4150*/  FMUL R25, R26, R101.reuse ;  /* 0x000000651a197220 */ /* 0x080fe20000400000 */
        /* <DEDUP_REMOVED lines=17> */
.L_x_80:
[----:B------:R-:W-:Y:S02]  /*4270*/  LOP3.LUT R37, R94, R37, RZ, 0x3c, !PT ;  /* 0x000000255e257212 */ /* 0x000fe400078e3cff */
[----:B------:R-:W-:-:S07]  /*4280*/  SEL R3, R9, RZ, P4 ;  /* 0x000000ff09037207 */ /* 0x000fce0002000000 */
.L_x_76:
[----:B------:R-:W-:Y:S05]  /*4290*/  BSYNC B0 ;  /* 0x0000000000007941 */ /* 0x000fea0003800000 */
.L_x_75:
        /* <DEDUP_REMOVED lines=61> */
.L_x_82:
[----:B------:R-:W-:Y:S05]  /*4670*/  BSYNC B0 ;  /* 0x0000000000007941 */ /* 0x000fea0003800000 */
.L_x_81:
[----:B------:R-:W-:Y:S06]  /*4680*/  BAR.SYNC.DEFER_BLOCKING 0x1, 0x100 ;  /* 0x0044000000007b1d */ /* 0x000fec0000010000 */
[----:B------:R-:W-:Y:S04]  /*4690*/  BSSY B0, `(.L_x_83) ;  /* 0x0000009000007945 */ /* 0x000fe80003800000 */
[----:B------:R-:W-:Y:S05]  /*46a0*/  @P1 BRA `(.L_x_84) ;  /* 0x00000000001c1947 */ /* 0x000fea0003800000 */
[----:B------:R-:W-:-:S13]  /*46b0*/  ISETP.NE.AND P2, PT, R104, 0x3, PT ;  /* 0x000000036800780c */ /* 0x000fda0003f45270 */
[----:B------:R-:W-:Y:S05]  /*46c0*/  @!P2 BRA `(.L_x_85) ;  /* 0x000000000004a947 */ /* 0x000fea0003800000 */
[----:B------:R-:W-:Y:S01]  /*46d0*/  BPT.TRAP 0x1 ;  /* 0x000000040000795c */ /* 0x000fe20000300000 */
.L_x_85:
[----:B------:R-:W-:-:S04]  /*46e0*/  ULEA UR4, UR42, UR51, 0x3 ;  /* 0x000000332a047291 */ /* 0x000fc8000f8e183f */
[----:B------:R-:W-:-:S04]  /*46f0*/  UIADD3 UR4, UR4, 0x80, URZ ;  /* 0x0000008004047890 */ /* 0x000fc8000fffe03f */
[----:B------:R-:W-:-:S09]  /*4700*/  UPRMT UR4, UR50, 0x654, UR4 ;  /* 0x0000065432047896 */ /* 0x000fd20008000004 */
[----:B------:R-:W-:Y:S03]  /*4710*/  SYNCS.ARRIVE.TRANS64.RED.A1T0 RZ, [UR4], RZ ;  /* 0x000000ffffff79a7 */ /* 0x000fe60008100404 */
.L_x_84:
[----:B------:R-:W-:Y:S05]  /*4720*/  BSYNC B0 ;  /* 0x0000000000007941 */ /* 0x000fea0003800000 */
.L_x_83:
[----:B------:R-:W-:Y:S01]  /*4730*/  UIADD3 UR4, UR42, 0x1, URZ ;  /* 0x000000012a047890 */ /* 0x000fe2000fffe03f */
[----:B------:R-:W-:Y:S03]  /*4740*/  BSSY B0, `(.L_x_86) ;  /* 0x0000033000007945 */ /* 0x000fe60003800000 */
[----:B------:R-:W-:-:S04]  /*4750*/  UISETP.NE.AND UP0, UPT, UR4, 0x4, UPT ;  /* 0x000000040400788c */ /* 0x000fc8000bf05270 */
[----:B------:R-:W-:Y:S01]  /*4760*/  USEL UR42, UR4, URZ, UP0 ;  /* 0x0000003f042a7287 */ /* 0x000fe20008000000 */
[----:B------:R-:W-:Y:S11]  /*4770*/  @P1 BRA `(.L_x_87) ;  /* 0x0000000000bc1947 */ /* 0x000ff60003800000 */
[----:B------:R-:W-:-:S13]  /*4780*/  ISETP.NE.AND P2, PT, R104, 0x3, PT ;  /* 0x000000036800780c */ /* 0x000fda0003f45270 */
[----:B------:R-:W-:Y:S05]  /*4790*/  @!P2 BRA `(.L_x_88) ;  /* 0x000000000004a947 */ /* 0x000fea0003800000 */
[----:B------:R-:W-:Y:S01]  /*47a0*/  BPT.TRAP 0x1 ;  /* 0x000000040000795c */ /* 0x000fe20000300000 */
.L_x_88:
[----:B-1----:R-:W-:Y:S01]  /*47b0*/  SHF.L.U32 R4, R37, 0x1f, RZ ;  /* 0x0000001f25047819 */ /* 0x002fe200000006ff */
[----:B------:R-:W-:Y:S01]  /*47c0*/  BSSY B1, `(.L_x_89) ;  /* 0x0000004000017945 */ /* 0x000fe20003800000 */
[----:B------:R-:W-:-:S04]  /*47d0*/  LEA R5, R3, UR51, 0x3 ;  /* 0x0000003303057c11 */ /* 0x000fc8000f8e18ff */
[----:B------:R-:W1:Y:S02]  /*47e0*/  SYNCS.PHASECHK.TRANS64.TRYWAIT P2, [R5+URZ+0x60], R4 ;  /* 0x00006004050075a7 */ /* 0x000e64000804017f */
[----:B-1----:R-:W-:Y:S05]  /*47f0*/  @!P2 BRA `(.L_x_90) ;  /* 0x0000003800c4a947 */ /* 0x002fea0003800000 */
.L_x_177:
[----:B------:R-:W-:Y:S05]  /*4800*/  BSYNC B1 ;  /* 0x0000000000017941 */ /* 0x000fea0003800000 */
.L_x_89:
[----:B------:R-:W-:Y:S05]  /*4810*/  @P3 BRA `(.L_x_87) ;  /* 0x0000000000943947 */ /* 0x000fea0003800000 */
[----:B------:R-:W-:Y:S01]  /*4820*/  IMAD R38, R3, 0x2000, R38 ;  /* 0x0000200003267824 */ /* 0x000fe200078e0226 */
[----:B------:R-:W-:Y:S05]  /*4830*/  WARPSYNC.ALL ;  /* 0x0000000000007948 */ /* 0x000fea0003800000 */
[----:B------:R-:W-:Y:S02]  /*4840*/  IMAD R3, R95, 0x2, R38 ;  /* 0x000000025f037824 */ /* 0x000fe400078e0226 */
[----:B------:R-:W2:Y:S04]  /*4850*/  LDSM.16.M88.4 R36, [R38] ;  /* 0x000000002624783b */ /* 0x000ea80000000200 */
[----:B-1----:R-:W1:Y:S01]  /*4860*/  LDSM.16.M88.4 R4, [R3] ;  /* 0x000000000304783b */ /* 0x002e620000000200 */
[C---:B--2---:R-:W-:Y:S01]  /*4870*/  LOP3.LUT R14, R36.reuse, 0xffff0000, RZ, 0xc0, !PT ;  /* 0xffff0000240e7812 */ /* 0x044fe200078ec0ff */
[----:B------:R-:W-:Y:S01]  /*4880*/  IMAD.U32 R12, R36, 0x10000, RZ ;  /* 0x00010000240c7824 */ /* 0x000fe200078e00ff */
[----:B------:R-:W-:Y:S01]  /*4890*/  LOP3.LUT R24, R38, 0xffff0000, RZ, 0xc0, !PT ;  /* 0xffff000026187812 */ /* 0x000fe200078ec0ff */
[----:B------:R-:W-:Y:S01]  /*48a0*/  IMAD.U32 R20, R37, 0x10000, RZ ;  /* 0x0001000025147824 */ /* 0x000fe200078e00ff */
[C---:B-1----:R-:W-:Y:S01]  /*48b0*/  LOP3.LUT R30, R4.reuse, 0xffff0000, RZ, 0xc0, !PT ;  /* 0xffff0000041e7812 */ /* 0x042fe200078ec0ff */
[----:B------:R-:W-:Y:S01]  /*48c0*/  IMAD.U32 R10, R4, 0x10000, RZ ;  /* 0x00010000040a7824 */ /* 0x000fe200078e00ff */
[----:B------:R-:W-:Y:S01]  /*48d0*/  LOP3.LUT R46, R7, 0xffff0000, RZ, 0xc0, !PT ;  /* 0xffff0000072e7812 */ /* 0x000fe200078ec0ff */
[C---:B------:R-:W-:Y:S01]  /*48e0*/  IMAD.U32 R32, R5.reuse, 0x10000, RZ ;  /* 0x0001000005207824 */ /* 0x040fe200078e00ff */
[----:B------:R-:W-:Y:S01]  /*48f0*/  LOP3.LUT R40, R5, 0xffff0000, RZ, 0xc0, !PT ;  /* 0xffff000005287812 */ /* 0x000fe200078ec0ff */
[C---:B------:R-:W-:Y:S01]  /*4900*/  IMAD.U32 R42, R6.reuse, 0x10000, RZ ;  /* 0x00010000062a7824 */ /* 0x040fe200078e00ff */
[----:B------:R-:W-:Y:S01]  /*4910*/  LOP3.LUT R44, R6, 0xffff0000, RZ, 0xc0, !PT ;  /* 0xffff0000062c7812 */ /* 0x000fe200078ec0ff */
[----:B------:R-:W-:Y:S01]  /*4920*/  IMAD.U32 R34, R7, 0x10000, RZ ;  /* 0x0001000007227824 */ /* 0x000fe200078e00ff */
[----:B------:R-:W-:Y:S01]  /*4930*/  LOP3.LUT R4, R37, 0xffff0000, RZ, 0xc0, !PT ;  /* 0xffff000025047812 */ /* 0x000fe200078ec0ff */
[----:B------:R-:W-:Y:S01]  /*4940*/  IMAD.U32 R6, R38, 0x10000, RZ ;  /* 0x0001000026067824 */ /* 0x000fe200078e00ff */
[C---:B------:R-:W-:Y:S01]  /*4950*/  LOP3.LUT R26, R39.reuse, 0xffff0000, RZ, 0xc0, !PT ;  /* 0xffff0000271a7812 */ /* 0x040fe200078ec0ff */
[----:B------:R-:W-:-:S02]  /*4960*/  IMAD.U32 R8, R39, 0x10000, RZ ;  /* 0x0001000027087824 */ /* 0x000fc400078e00ff */
        /* <DEDUP_REMOVED lines=16> */
.L_x_87:
[----:B------:R-:W-:Y:S05]  /*4a70*/  BSYNC B0 ;  /* 0x0000000000007941 */ /* 0x000fea0003800000 */
.L_x_86:
[C-C-:B------:R-:W-:Y:S01]  /*4a80*/  FFMA R80, R92.reuse, R80, R13.reuse ;  /* 0x000000505c507223 */ /* 0x140fe2000000000d */
[C-C-:B------:R-:W-:Y:S01]  /*4a90*/  FFMA R81, R92.reuse, R81, R13.reuse ;  /* 0x000000515c517223 */ /* 0x140fe2000000000d */
[C-C-:B------:R-:W-:Y:S01]  /*4aa0*/  FFMA R3, R92.reuse, R72, R13.reuse ;  /* 0x000000485c037223 */ /* 0x140fe2000000000d */
[C-C-:B------:R-:W-:Y:S01]  /*4ab0*/  FFMA R73, R92.reuse, R73, R13.reuse ;  /* 0x000000495c497223 */ /* 0x140fe2000000000d */
[C-C-:B------:R-:W-:Y:S01]  /*4ac0*/  FFMA R76, R92.reuse, R76, R13.reuse ;  /* 0x0000004c5c4c7223 */ /* 0x140fe2000000000d */
[C---:B------:R-:W-:Y:S01]  /*4ad0*/  FFMA R77, R92.reuse, R77, R13 ;  /* 0x0000004d5c4d7223 */ /* 0x040fe2000000000d */
[C-C-:B-1----:R-:W-:Y:S01]  /*4ae0*/  FFMA R5, R92.reuse, R74, R15.reuse ;  /* 0x0000004a5c057223 */ /* 0x142fe2000000000f */
[C-C-:B------:R-:W-:Y:S01]  /*4af0*/  FFMA R4, R92.reuse, R75, R15.reuse ;  /* 0x0000004b5c047223 */ /* 0x140fe2000000000f */
[C-C-:B------:R-:W-:Y:S01]  /*4b00*/  FFMA R78, R92.reuse, R78, R15.reuse ;  /* 0x0000004e5c4e7223 */ /* 0x140fe2000000000f */
[C-C-:B------:R-:W-:Y:S01]  /*4b10*/  FFMA R79, R92.reuse, R79, R15.reuse ;  /* 0x0000004f5c4f7223 */ /* 0x140fe2000000000f */
[C-C-:B------:R-:W-:Y:S01]  /*4b20*/  FFMA R82, R92.reuse, R82, R15.reuse ;  /* 0x000000525c527223 */ /* 0x140fe2000000000f */
[C---:B------:R-:W-:Y:S01]  /*4b30*/  FFMA R83, R92.reuse, R83, R15 ;  /* 0x000000535c537223 */ /* 0x040fe2000000000f */
        /* <DEDUP_REMOVED lines=25> */
[----:B------:R-:W-:Y:S02]  /*4cd0*/  F2FP.RELU.BF16.F32.PACK_AB R10, R77, R76 ;  /* 0x0000004c4d0a723e */ /* 0x000fe400000018ff */
[----:B------:R-:W-:Y:S02]  /*4ce0*/  F2FP.RELU.BF16.F32.PACK_AB R11, R79, R78 ;  /* 0x0000004e4f0b723e */ /* 0x000fe400000018ff */
[----:B------:R-:W-:Y:S02]  /*4cf0*/  F2FP.RELU.BF16.F32.PACK_AB R81, R83, R82 ;  /* 0x000000525351723e */ /* 0x000fe400000018ff */
[----:B------:R-:W-:Y:S01]  /*4d00*/  F2FP.RELU.BF16.F32.PACK_AB R82, R85, R84 ;  /* 0x000000545552723e */ /* 0x000fe200000018ff */
[----:B------:R1:W-:Y:S01]  /*4d10*/  STSM.16.M88.4 [R28+0x6200], R8 ;  /* 0x006200081c007844 */ /* 0x0003e20000000200 */
        /* <DEDUP_REMOVED lines=19> */
.L_x_92:
[----:B------:R-:W-:Y:S05]  /*4e50*/  BSYNC B0 ;  /* 0x0000000000007941 */ /* 0x000fea0003800000 */
.L_x_91:
[----:B------:R-:W-:Y:S06]  /*4e60*/  BAR.SYNC.DEFER_BLOCKING 0x1, 0x100 ;  /* 0x0044000000007b1d */ /* 0x000fec0000010000 */
[----:B------:R-:W-:Y:S04]  /*4e70*/  BSSY B0, `(.L_x_93) ;  /* 0x0000009000007945 */ /* 0x000fe80003800000 */
[----:B------:R-:W-:Y:S05]  /*4e80*/  @P1 BRA `(.L_x_94) ;  /* 0x00000000001c1947 */ /* 0x000fea0003800000 */
[----:B------:R-:W-:-:S13]  /*4e90*/  ISETP.NE.AND P0, PT, R104, 0x3, PT ;  /* 0x000000036800780c */ /* 0x000fda0003f05270 */
[----:B------:R-:W-:Y:S05]  /*4ea0*/  @!P0 BRA `(.L_x_95) ;  /* 0x0000000000048947 */ /* 0x000fea0003800000 */
[----:B------:R-:W-:Y:S01]  /*4eb0*/  BPT.TRAP 0x1 ;  /* 0x000000040000795c */ /* 0x000fe20000300000 */
.L_x_95:
[----:B------:R-:W-:-:S04]  /*4ec0*/  ULEA UR4, UR42, UR51, 0x3 ;  /* 0x000000332a047291 */ /* 0x000fc8000f8e183f */
[----:B------:R-:W-:-:S04]  /*4ed0*/  UIADD3 UR4, UR4, 0x80, URZ ;  /* 0x0000008004047890 */ /* 0x000fc8000fffe03f */
[----:B------:R-:W-:-:S09]  /*4ee0*/  UPRMT UR4, UR50, 0x654, UR4 ;  /* 0x0000065432047896 */ /* 0x000fd20008000004 */
[----:B------:R-:W-:Y:S03]  /*4ef0*/  SYNCS.ARRIVE.TRANS64.RED.A1T0 RZ, [UR4], RZ ;  /* 0x000000ffffff79a7 */ /* 0x000fe60008100404 */
.L_x_94:
[----:B------:R-:W-:Y:S05]  /*4f00*/  BSYNC B0 ;  /* 0x0000000000007941 */ /* 0x000fea0003800000 */
.L_x_93:
[----:B------:R-:W-:Y:S01]  /*4f10*/  IADD3 R16, P0, R16, UR38, RZ ;  /* 0x0000002610107c10 */ /* 0x000fe2000ff1e0ff */
[----:B------:R-:W-:Y:S01]  /*4f20*/  ULDC.64 UR4, c[0x0][0x8f8] ;  /* 0x00023e0000047ab9 */ /* 0x000fe20000000a00 */
[----:B------:R-:W-:Y:S01]  /*4f30*/  UIADD3 UR42, UR42, 0x1, URZ ;  /* 0x000000012a2a7890 */ /* 0x000fe2000fffe03f */
[----:B------:R-:W-:Y:S01]  /*4f40*/  PRMT R3, RZ, 0x7610, R3 ;  /* 0x00007610ff037816 */ /* 0x000fe20000000003 */
[----:B------:R-:W-:Y:S01]  /*4f50*/  UMOV UR47, 0xffffffff ;  /* 0xffffffff002f7882 */ /* 0x000fe20000000000 */
[----:B------:R-:W-:Y:S01]  /*4f60*/  IADD3.X R17, R17, UR37, RZ, P0, !PT ;  /* 0x0000002511117c10 */ /* 0x000fe200087fe4ff */
[----:B------:R-:W-:Y:S01]  /*4f70*/  UISETP.NE.AND UP0, UPT, UR42, 0x4, UPT ;  /* 0x000000042a00788c */ /* 0x000fe2000bf05270 */
[----:B------:R-:W-:Y:S01]  /*4f80*/  ISETP.GE.U32.AND P0, PT, R16, UR4, PT ;  /* 0x0000000410007c0c */ /* 0x000fe2000bf06070 */
[----:B------:R-:W-:Y:S01]  /*4f90*/  IMAD.MOV.U32 R102, RZ, RZ, -0x1 ;  /* 0xffffffffff667424 */ /* 0x000fe200078e00ff */
[----:B------:R-:W-:Y:S01]  /*4fa0*/  MOV R100, 0xffffffff ;  /* 0xffffffff00647802 */ /* 0x000fe20000000f00 */
[----:B------:R-:W-:Y:S01]  /*4fb0*/  USEL UR42, UR42, URZ, UP0 ;  /* 0x0000003f2a2a7287 */ /* 0x000fe20008000000 */
[----:B------:R-:W-:-:S13]  /*4fc0*/  ISETP.GE.U32.AND.EX P0, PT, R17, UR5, PT, P0 ;  /* 0x0000000511007c0c */ /* 0x000fda000bf06100 */
[----:B------:R-:W-:Y:S05]  /*4fd0*/  @P0 BRA `(.L_x_96) ;  /* 0x0000000400680947 */ /* 0x000fea0003800000 */
[----:B------:R-:W2:Y:S01]  /*4fe0*/  S2R R23, SR_CTAID.X ;  /* 0x0000000000177919 */ /* 0x000ea20000002500 */
[----:B-1----:R-:W1:Y:S01]  /*4ff0*/  LDC.64 R10, c[0x0][0x8d0] ;  /* 0x00023400ff0a7b82 */ /* 0x002e620000000a00 */
[----:B------:R-:W-:Y:S01]  /*5000*/  ULDC UR4, c[0x0][0x150] ;  /* 0x0000540000047ab9 */ /* 0x000fe20000000800 */
[----:B------:R-:W-:Y:S01]  /*5010*/  IMAD.MOV.U32 R8, RZ, RZ, R16 ;  /* 0x000000ffff087224 */ /* 0x000fe200078e0010 */
[----:B------:R-:W3:Y:S01]  /*5020*/  S2R R25, SR_CTAID.Y ;  /* 0x0000000000197919 */ /* 0x000ee20000002600 */
[----:B------:R-:W-:-:S04]  /*5030*/  IMAD.MOV.U32 R9, RZ, RZ, R17 ;  /* 0x000000ffff097224 */ /* 0x000fc800078e0011 */
[----:B------:R-:W4:Y:S08]  /*5040*/  LDC R26, c[0x0][0x144] ;  /* 0x00005100ff1a7b82 */ /* 0x000f300000000800 */
[----:B------:R-:W3:Y:S08]  /*5050*/  LDC R12, c[0x0][0x8d8] ;  /* 0x00023600ff0c7b82 */ /* 0x000ef00000000800 */
[----:B------:R-:W3:Y:S01]  /*5060*/  LDC.64 R20, c[0x0][0x8c8] ;  /* 0x00023200ff147b82 */ /* 0x000ee20000000a00 */
[----:B-1----:R-:W-:-:S04]  /*5070*/  ISETP.NE.U32.AND P0, PT, R10, RZ, PT ;  /* 0x000000ff0a00720c */ /* 0x002fc80003f05070 */
[----:B------:R-:W-:Y:S02]  /*5080*/  ISETP.NE.AND.EX P0, PT, R11, RZ, PT, P0 ;  /* 0x000000ff0b00720c */ /* 0x000fe40003f05300 */
[----:B--2---:R-:W-:-:S05]  /*5090*/  I2FP.F32.U32 R3, R23 ;  /* 0x0000001700037245 */ /* 0x004fca0000201000 */
[----:B------:R-:W-:-:S04]  /*50a0*/  FMUL R3, R3, UR4 ;  /* 0x0000000403037c20 */ /* 0x000fc80008400000 */
[----:B------:R1:W2:Y:S02]  /*50b0*/  F2I.U32.TRUNC.NTZ R24, R3 ;  /* 0x0000000300187305 */ /* 0x0002a4000020f000 */
[----:B----4-:R-:W-:Y:S05]  /*50c0*/  @!P0 BRA `(.L_x_97) ;  /* 0x0000000000288947 */ /* 0x010fea0003800000 */
[----:B-1----:R-:W1:Y:S02]  /*50d0*/  LDC R3, c[0x0][0x8dc] ;  /* 0x00023700ff037b82 */ /* 0x002e640000000800 */
[----:B-1----:R-:W-:-:S05]  /*50e0*/  IADD3 R3, P0, R16, R3, RZ ;  /* 0x0000000310037210 */ /* 0x002fca0007f1e0ff */
        /* <DEDUP_REMOVED lines=8> */
.L_x_97:
[-CC-:B---3--:R-:W-:Y:S01]  /*5170*/  SHF.R.U64 R32, R8, R12.reuse, R9.reuse ;  /* 0x0000000c08207219 */ /* 0x188fe20000001209 */
[----:B------:R-:W3:Y:S01]  /*5180*/  LDC.64 R14, c[0x0][0x8e8] ;  /* 0x00023a00ff0e7b82 */ /* 0x000ee20000000a00 */
[----:B-1----:R-:W-:Y:S01]  /*5190*/  SHF.R.U32.HI R3, RZ, R12, R9 ;  /* 0x0000000cff037219 */ /* 0x002fe20000011609 */
[----:B--2---:R-:W-:Y:S01]  /*51a0*/  IMAD.MOV R24, RZ, RZ, -R24 ;  /* 0x000000ffff187224 */ /* 0x004fe200078e0a18 */
[----:B------:R-:W-:Y:S01]  /*51b0*/  IADD3 R7, P0, RZ, -R32, RZ ;  /* 0x80000020ff077210 */ /* 0x000fe20007f1e0ff */
[----:B------:R-:W-:Y:S02]  /*51c0*/  ULDC UR4, c[0x0][0x154] ;  /* 0x0000550000047ab9 */ /* 0x000fe40000000800 */
[----:B------:R-:W-:Y:S02]  /*51d0*/  IMAD R23, R26, R24, R23 ;  /* 0x000000181a177224 */ /* 0x000fe400078e0217 */
[----:B------:R-:W1:Y:S01]  /*51e0*/  LDC R8, c[0x0][0x8c0] ;  /* 0x00023000ff087b82 */ /* 0x000e620000000800 */
[----:B------:R-:W-:-:S02]  /*51f0*/  IMAD.X R3, RZ, RZ, ~R3, P0 ;  /* 0x000000ffff037224 */ /* 0x000fc400000e0e03 */
[----:B------:R-:W-:-:S04]  /*5200*/  IMAD.WIDE.U32 R4, R7, R20, R16 ;  /* 0x0000001407047225 */ /* 0x000fc800078e0010 */
[----:B------:R-:W-:Y:S01]  /*5210*/  IMAD R6, R3, R20, RZ ;  /* 0x0000001403067224 */ /* 0x000fe200078e02ff */
[----:B------:R-:W2:Y:S03]  /*5220*/  LDC R28, c[0x0][0x8b0] ;  /* 0x00022c00ff1c7b82 */ /* 0x000ea60000000800 */
[----:B------:R-:W-:Y:S02]  /*5230*/  IMAD R3, R7, R21, R6 ;  /* 0x0000001507037224 */ /* 0x000fe400078e0206 */
[----:B------:R-:W-:Y:S02]  /*5240*/  IMAD.MOV.U32 R7, RZ, RZ, 0x1 ;  /* 0x00000001ff077424 */ /* 0x000fe400078e00ff */
[----:B------:R-:W-:Y:S01]  /*5250*/  IMAD.IADD R3, R5, 0x1, R3 ;  /* 0x0000000105037824 */ /* 0x000fe200078e0203 */
[----:B------:R-:W4:Y:S01]  /*5260*/  LDC R30, c[0x0][0x900] ;  /* 0x00024000ff1e7b82 */ /* 0x000f220000000800 */
[----:B------:R-:W-:-:S02]  /*5270*/  I2FP.F32.U32 R5, R25 ;  /* 0x0000001900057245 */ /* 0x000fc40000201000 */
[----:B---3--:R-:W-:-:S03]  /*5280*/  ISETP.NE.U32.AND P0, PT, R14, RZ, PT ;  /* 0x000000ff0e00720c */ /* 0x008fc60003f05070 */
[----:B------:R-:W-:Y:S01]  /*5290*/  FMUL R6, R5, UR4 ;  /* 0x0000000405067c20 */ /* 0x000fe20008400000 */
[----:B------:R-:W-:Y:S01]  /*52a0*/  ISETP.NE.AND.EX P0, PT, R15, RZ, PT, P0 ;  /* 0x000000ff0f00720c */ /* 0x000fe20003f05300 */
[----:B------:R-:W3:Y:S01]  /*52b0*/  LDC R24, c[0x0][0x148] ;  /* 0x00005200ff187b82 */ /* 0x000ee20000000800 */
[-CC-:B-1----:R-:W-:Y:S01]  /*52c0*/  SHF.R.U64 R12, R4, R8.reuse, R3.reuse ;  /* 0x00000008040c7219 */ /* 0x182fe20000001203 */
[----:B------:R1:W1:Y:S01]  /*52d0*/  F2I.U32.TRUNC.NTZ R20, R6 ;  /* 0x0000000600147305 */ /* 0x000262000020f000 */
[----:B------:R-:W-:Y:S01]  /*52e0*/  SHF.R.U32.HI R3, RZ, R8, R3 ;  /* 0x00000008ff037219 */ /* 0x000fe20000011603 */
[----:B------:R-:W-:-:S04]  /*52f0*/  IMAD.MOV.U32 R5, RZ, RZ, -0x1 ;  /* 0xffffffffff057424 */ /* 0x000fc800078e00ff */
[----:B------:R-:W1:Y:S01]  /*5300*/  LDC R21, c[0x0][0x8a8] ;  /* 0x00022a00ff157b82 */ /* 0x000e620000000800 */
[-CC-:B--2---:R-:W-:Y:S02]  /*5310*/  SHF.R.U64 R10, R12, R28.reuse, R3.reuse ;  /* 0x0000001c0c0a7219 */ /* 0x184fe40000001203 */
[----:B------:R-:W-:-:S05]  /*5320*/  SHF.R.U32.HI R3, RZ, R28, R3 ;  /* 0x0000001cff037219 */ /* 0x000fca0000011603 */
[----:B------:R-:W2:Y:S01]  /*5330*/  LDC R26, c[0x0][0x8f0] ;  /* 0x00023c00ff1a7b82 */ /* 0x000ea20000000800 */
[-C--:B----4-:R-:W-:Y:S02]  /*5340*/  SHF.L.U32 R4, R5, R30.reuse, RZ ;  /* 0x0000001e05047219 */ /* 0x090fe400000006ff */
[-CC-:B------:R-:W-:Y:S02]  /*5350*/  SHF.R.U64 R13, R10, R30.reuse, R3.reuse ;  /* 0x0000001e0a0d7219 */ /* 0x180fe40000001203 */
[----:B------:R-:W-:Y:S02]  /*5360*/  SHF.R.U32.HI R5, RZ, R30, R3 ;  /* 0x0000001eff057219 */ /* 0x000fe40000011603 */
[----:B------:R-:W-:Y:S01]  /*5370*/  LOP3.LUT R27, RZ, R4, RZ, 0x33, !PT ;  /* 0x00000004ff1b7212 */ /* 0x000fe200078e33ff */
[----:B------:R-:W4:Y:S01]  /*5380*/  LDC R29, c[0x0][0x8e0] ;  /* 0x00023800ff1d7b82 */ /* 0x000f220000000800 */
[----:B------:R-:W-:Y:S01]  /*5390*/  SHF.L.U32 R30, R7, R30, RZ ;  /* 0x0000001e071e7219 */ /* 0x000fe200000006ff */
[----:B------:R-:W-:-:S06]  /*53a0*/  IMAD.MOV.U32 R4, RZ, RZ, R13 ;  /* 0x000000ffff047224 */ /* 0x000fcc00078e000d */
[----:B------:R-:W1:Y:S01]  /*53b0*/  LDC R31, c[0x0][0x8b8] ;  /* 0x00022e00ff1f7b82 */ /* 0x000e620000000800 */
[----:B------:R-:W-:Y:S05]  /*53c0*/  @!P0 BRA `(.L_x_98) ;  /* 0x0000000000288947 */ /* 0x000fea0003800000 */
[----:B------:R-:W5:Y:S02]  /*53d0*/  LDC R4, c[0x0][0x8f4] ;  /* 0x00023d00ff047b82 */ /* 0x000f640000000800 */
[----:B-----5:R-:W-:-:S05]  /*53e0*/  IADD3 R3, P0, R13, R4, RZ ;  /* 0x000000040d037210 */ /* 0x020fca0007f1e0ff */
[----:B------:R-:W-:-:S04]  /*53f0*/  IMAD.X R11, RZ, RZ, R5, P0 ;  /* 0x000000ffff0b7224 */ /* 0x000fc800000e0605 */
[----:B------:R-:W-:-:S04]  /*5400*/  IMAD.WIDE.U32 R4, R11, R14, RZ ;  /* 0x0000000e0b047225 */ /* 0x000fc800078e00ff */
[----:B-1----:R-:W-:-:S04]  /*5410*/  IMAD.WIDE.U32 R6, P0, R3, R15, R4 ;  /* 0x0000000f03067225 */ /* 0x002fc80007800004 */
[----:B------:R-:W-:Y:S01]  /*5420*/  IMAD.WIDE.U32 R4, R3, R14, RZ ;  /* 0x0000000e03047225 */ /* 0x000fe200078e00ff */
[----:B------:R-:W-:-:S03]  /*5430*/  MOV R8, R7 ;  /* 0x0000000700087202 */ /* 0x000fc60000000f00 */
[----:B------:R-:W-:Y:S01]  /*5440*/  IMAD.X R9, RZ, RZ, RZ, P0 ;  /* 0x000000ffff097224 */ /* 0x000fe200000e06ff */
[----:B------:R-:W-:-:S05]  /*5450*/  IADD3 RZ, P0, R5, R6, RZ ;  /* 0x0000000605ff7210 */ /* 0x000fca0007f1e0ff */
[----:B------:R-:W-:-:S08]  /*5460*/  IMAD.WIDE.U32.X R4, R11, R15, R8, P0 ;  /* 0x0000000f0b047225 */ /* 0x000fd000000e0408 */
.L_x_98:
[----:B------:R-:W-:Y:S01]  /*5470*/  ISETP.NE.AND P0, PT, R2, 0x1, PT ;  /* 0x000000010200780c */ /* 0x000fe20003f05270 */
[----:B-1----:R-:W-:Y:S01]  /*5480*/  IMAD.MOV R20, RZ, RZ, -R20 ;  /* 0x000000ffff147224 */ /* 0x002fe200078e0a14 */
[----:B--2---:R-:W-:Y:S01]  /*5490*/  SHF.R.U64 R3, R4, R26, R5 ;  /* 0x0000001a04037219 */ /* 0x004fe20000001205 */
[----:B------:R-:W-:Y:S01]  /*54a0*/  VIADD R5, R21, 0xffffffff ;  /* 0xffffffff15057836 */ /* 0x000fe20000000000 */
[----:B------:R-:W-:Y:S02]  /*54b0*/  LOP3.LUT R102, R10, R27, RZ, 0xc0, !PT ;  /* 0x0000001b0a667212 */ /* 0x000fe400078ec0ff */
[----:B------:R-:W-:Y:S01]  /*54c0*/  R2UR UR47, R32 ;  /* 0x00000000202f72ca */ /* 0x000fe200000e0000 */
[----:B------:R-:W-:Y:S01]  /*54d0*/  IMAD.MOV R4, RZ, RZ, -R3 ;  /* 0x000000ffff047224 */ /* 0x000fe200078e0a03 */
[----:B------:R-:W-:Y:S01]  /*54e0*/  LOP3.LUT R12, R12, R5, RZ, 0xc0, !PT ;  /* 0x000000050c0c7212 */ /* 0x000fe200078ec0ff */
[----:B------:R-:W-:Y:S02]  /*54f0*/  IMAD R102, R30, R3, R102 ;  /* 0x000000031e667224 */ /* 0x000fe400078e0266 */
[----:B----4-:R-:W-:-:S02]  /*5500*/  IMAD R3, R4, R29, R13 ;  /* 0x0000001d04037224 */ /* 0x010fc400078e020d */
[----:B---3--:R-:W-:Y:S02]  /*5510*/  @P0 IMAD R23, R24, R20, R25 ;  /* 0x0000001418170224 */ /* 0x008fe400078e0219 */
[----:B------:R-:W-:Y:S02]  /*5520*/  IMAD R3, R3, R21, R12 ;  /* 0x0000001503037224 */ /* 0x000fe400078e020c */
[----:B------:R-:W-:Y:S02]  /*5530*/  IMAD R102, R102, R31, R23 ;  /* 0x0000001f66667224 */ /* 0x000fe400078e0217 */
[----:B------:R-:W-:-:S03]  /*5540*/  IMAD.MOV.U32 R4, RZ, RZ, 0x1 ;  /* 0x00000001ff047424 */ /* 0x000fc600078e00ff */
[----:B------:R-:W-:Y:S02]  /*5550*/  SEL R100, R3, R102, !P0 ;  /* 0x0000006603647207 */ /* 0x000fe40004000000 */
[----:B------:R-:W-:Y:S02]  /*5560*/  SEL R102, R102, R3, !P0 ;  /* 0x0000000366667207 */ /* 0x000fe40004000000 */
[----:B------:R-:W-:-:S07]  /*5570*/  PRMT R3, R4, 0x7610, R3 ;  /* 0x0000761004037816 */ /* 0x000fce0000000003 */
.L_x_96:
[----:B------:R-:W-:Y:S01]  /*5580*/  LOP3.LUT P0, RZ, R3, 0xff, RZ, 0xc0, !PT ;  /* 0x000000ff03ff7812 */ /* 0x000fe2000780c0ff */
[----:B------:R-:W-:Y:S01]  /*5590*/  UIMAD.WIDE.U32 UR4, UR54, -0x55555555, URZ ;  /* 0xaaaaaaab360478a5 */ /* 0x000fe2000f8e003f */
[----:B------:R-:W-:Y:S01]  /*55a0*/  IMAD.MOV.U32 R101, RZ, RZ, R0 ;  /* 0x000000ffff657224 */ /* 0x000fe200078e0000 */
[----:B------:R-:W-:Y:S02]  /*55b0*/  UIADD3 UR43, UR43, 0x4, URZ ;  /* 0x000000042b2b7890 */ /* 0x000fe4000fffe03f */
[----:B------:R-:W-:-:S04]  /*55c0*/  USHF.R.U32.HI UR4, URZ, 0x2, UR5 ;  /* 0x000000023f047899 */ /* 0x000fc80008011605 */
[----:B------:R-:W-:-:S04]  /*55d0*/  UIMAD UR44, UR4, -0x6, UR54 ;  /* 0xfffffffa042c78a4 */ /* 0x000fc8000f8e0236 */
[----:B------:R-:W-:Y:S08]  /*55e0*/  @P0 BRA `(.L_x_99) ;  /* 0xffffffc000a00947 */ /* 0x000ff0000383ffff */
[----:B------:R-:W-:-:S13]  /*55f0*/  PLOP3.LUT P0, PT, PT, PT, PT, 0x8, 0x0 ;  /* 0x000000000000781c */ /* 0x000fda0003f0e170 */
.L_x_22:
[----:B------:R-:W-:Y:S05]  /*5600*/  @P0 BRA `(.L_x_14) ;  /* 0x0000002800cc0947 */ /* 0x000fea0003800000 */
[----:B------:R-:W-:Y:S01]  /*5610*/  ULDC.64 UR6, c[0x0][0x588] ;  /* 0x0001620000067ab9 */ /* 0x000fe20000000a00 */
[----:B------:R-:W-:Y:S01]  /*5620*/  ISETP.NE.U32.AND P1, PT, R107, RZ, PT ;  /* 0x000000ff6b00720c */ /* 0x000fe20003f25070 */
[----:B------:R-:W-:-:S04]  /*5630*/  DEPBAR.LE SB0, 0x0 ;  /* 0x000080000000791a */ /* 0x000fc80000000000 */
[----:B------:R-:W-:Y:S01]  /*5640*/  ISETP.NE.U32.AND P0, PT, RZ, UR6, PT ;  /* 0x00000006ff007c0c */ /* 0x000fe2000bf05070 */
[----:B------:R-:W-:Y:S01]  /*5650*/  BSSY B0, `(.L_x_100) ;  /* 0x0000015000007945 */ /* 0x000fe20003800000 */
[----:B------:R-:W-:Y:S02]  /*5660*/  ISETP.NE.AND.EX P1, PT, R108, RZ, PT, P1 ;  /* 0x000000ff6c00720c */ /* 0x000fe40003f25310 */
[----:B------:R-:W-:-:S13]  /*5670*/  ISETP.NE.AND.EX P0, PT, RZ, UR7, PT, P0 ;  /* 0x00000007ff007c0c */ /* 0x000fda000bf05300 */
[----:B------:R-:W-:Y:S05]  /*5680*/  @P0 BRA P1, `(.L_x_101) ;  /* 0x0000000000440947 */ /* 0x000fea0000800000 */
[----:B------:R-:W-:-:S04]  /*5690*/  ISETP.NE.U32.AND P0, PT, R107, RZ, PT ;  /* 0x000000ff6b00720c */ /* 0x000fc80003f05070 */
[----:B------:R-:W-:-:S13]  /*56a0*/  ISETP.NE.AND.EX P0, PT, R108, RZ, PT, P0 ;  /* 0x000000ff6c00720c */ /* 0x000fda0003f05300 */
[----:B------:R-:W-:Y:S05]  /*56b0*/  @!P0 BRA `(.L_x_102) ;  /* 0x00000000002c8947 */ /* 0x000fea0003800000 */
[----:B------:R-:W-:-:S13]  /*56c0*/  LOP3.LUT P0, RZ, R90, 0xff, RZ, 0xc0, !PT ;  /* 0x000000ff5aff7812 */ /* 0x000fda000780c0ff */
[----:B------:R-:W-:Y:S05]  /*56d0*/  @!P0 BRA `(.L_x_103) ;  /* 0x0000000000108947 */ /* 0x000fea0003800000 */
[----:B-----5:R-:W-:-:S13]  /*56e0*/  FSETP.NEU.AND P0, PT, R91, RZ, PT ;  /* 0x000000ff5b00720b */ /* 0x020fda0003f0d000 */
[----:B------:R-:W-:Y:S05]  /*56f0*/  @!P0 BREAK B0 ;  /* 0x0000000000008942 */ /* 0x000fea0003800000 */
[----:B------:R-:W-:Y:S05]  /*5700*/  @P0 BRA `(.L_x_101) ;  /* 0x0000000000240947 */ /* 0x000fea0003800000 */
[----:B------:R-:W-:Y:S05]  /*5710*/  BRA `(.L_x_14) ;  /* 0x0000002800887947 */ /* 0x000fea0003800000 */
.L_x_103:
[----:B------:R-:W-:-:S04]  /*5720*/  ISETP.NE.U32.AND P0, PT, RZ, UR6, PT ;  /* 0x00000006ff007c0c */ /* 0x000fc8000bf05070 */
[----:B------:R-:W-:-:S13]  /*5730*/  ISETP.NE.AND.EX P0, PT, RZ, UR7, PT, P0 ;  /* 0x00000007ff007c0c */ /* 0x000fda000bf05300 */
[----:B------:R-:W-:Y:S05]  /*5740*/  @!P0 BREAK B0 ;  /* 0x0000000000008942 */ /* 0x000fea0003800000 */
[----:B------:R-:W-:Y:S05]  /*5750*/  @P0 BRA `(.L_x_101) ;  /* 0x0000000000100947 */ /* 0x000fea0003800000 */
[----:B------:R-:W-:Y:S05]  /*5760*/  BRA `(.L_x_14) ;  /* 0x0000002800747947 */ /* 0x000fea0003800000 */
.L_x_102:
[----:B-----5:R-:W-:-:S13]  /*5770*/  FSETP.NEU.AND P0, PT, R91, RZ, PT ;  /* 0x000000ff5b00720b */ /* 0x020fda0003f0d000 */
[----:B------:R-:W-:Y:S05]  /*5780*/  @!P0 BREAK B0 ;  /* 0x0000000000008942 */ /* 0x000fea0003800000 */
[----:B------:R-:W-:Y:S05]  /*5790*/  @!P0 BRA `(.L_x_14) ;  /* 0x0000002800688947 */ /* 0x000fea0003800000 */
.L_x_101:
[----:B-1----:R-:W-:Y:S05]  /*57a0*/  BSYNC B0 ;  /* 0x0000000000007941 */ /* 0x002fea0003800000 */
.L_x_100:
[----:B------:R-:W-:-:S04]  /*57b0*/  LOP3.LUT R19, R19, 0x1, RZ, 0xfc, !PT ;  /* 0x0000000113137812 */ /* 0x000fc800078efcff */
[----:B------:R-:W-:-:S13]  /*57c0*/  ISETP.NE.AND P0, PT, R19, 0x3, PT ;  /* 0x000000031300780c */ /* 0x000fda0003f05270 */
[----:B------:R-:W-:Y:S05]  /*57d0*/  @!P0 BRA `(.L_x_104) ;  /* 0x0000000000048947 */ /* 0x000fea0003800000 */
[----:B------:R-:W-:Y:S01]  /*57e0*/  BPT.TRAP 0x1 ;  /* 0x000000040000795c */ /* 0x000fe20000300000 */
.L_x_104:
[----:B------:R-:W1:Y:S01]  /*57f0*/  S2UR UR5, SR_CgaCtaId ;  /* 0x00000000000579c3 */ /* 0x000e620000008800 */
[----:B------:R-:W-:Y:S02]  /*5800*/  UMOV UR4, 0x400 ;  /* 0x0000040000047882 */ /* 0x000fe40000000000 */
[----:B-1----:R-:W-:-:S04]  /*5810*/  ULEA UR4, UR5, UR4, 0x18 ;  /* 0x0000000405047291 */ /* 0x002fc8000f8ec03f */
[----:B------:R-:W-:-:S04]  /*5820*/  ULEA UR4, UR42, UR4, 0x3 ;  /* 0x000000042a047291 */ /* 0x000fc8000f8e183f */
[----:B------:R-:W-:-:S04]  /*5830*/  UIADD3 UR4, UR4, 0x80, URZ ;  /* 0x0000008004047890 */ /* 0x000fc8000fffe03f */
[----:B------:R-:W-:-:S09]  /*5840*/  UPRMT UR4, UR5, 0x654, UR4 ;  /* 0x0000065405047896 */ /* 0x000fd20008000004 */
[----:B------:R-:W-:Y:S01]  /*5850*/  SYNCS.ARRIVE.TRANS64.RED.A1T0 RZ, [UR4], RZ ;  /* 0x000000ffffff79a7 */ /* 0x000fe20008100404 */
[----:B------:R-:W-:Y:S05]  /*5860*/  BRA `(.L_x_14) ;  /* 0x0000002800347947 */ /* 0x000fea0003800000 */
.L_x_13:
[----:B------:R-:W-:Y:S01]  /*5870*/  ULDC.64 UR4, c[0x0][0x8f8] ;  /* 0x00023e0000047ab9 */ /* 0x000fe20000000a00 */
[----:B------:R-:W-:Y:S01]  /*5880*/  PRMT R8, RZ, 0x7610, R8 ;  /* 0x00007610ff087816 */ /* 0x000fe20000000008 */
[----:B------:R-:W-:Y:S01]  /*5890*/  IMAD.MOV.U32 R21, RZ, RZ, -0x1 ;  /* 0xffffffffff157424 */ /* 0x000fe200078e00ff */
[----:B------:R-:W-:Y:S01]  /*58a0*/  ISETP.GE.U32.AND P1, PT, R16, UR4, PT ;  /* 0x0000000410007c0c */ /* 0x000fe2000bf26070 */
[----:B------:R-:W-:Y:S02]  /*58b0*/  IMAD.MOV.U32 R20, RZ, RZ, -0x1 ;  /* 0xffffffffff147424 */ /* 0x000fe400078e00ff */
[----:B------:R-:W-:Y:S01]  /*58c0*/  IMAD.MOV.U32 R13, RZ, RZ, -0x1 ;  /* 0xffffffffff0d7424 */ /* 0x000fe200078e00ff */
[----:B------:R-:W-:-:S13]  /*58d0*/  ISETP.GE.U32.AND.EX P1, PT, R17, UR5, PT, P1 ;  /* 0x0000000511007c0c */ /* 0x000fda000bf26110 */
        /* <DEDUP_REMOVED lines=19> */
.L_x_106:
[----:B------:R-:W2:Y:S01]  /*5a10*/  LDC.64 R30, c[0x0][0x8e8] ;  /* 0x00023a00ff1e7b82 */ /* 0x000ea20000000a00 */
[-CC-:B------:R-:W-:Y:S01]  /*5a20*/  SHF.R.U64 R24, R14, R8.reuse, R15.reuse ;  /* 0x000000080e187219 */ /* 0x180fe2000000120f */
[----:B------:R-:W-:Y:S01]  /*5a30*/  IMAD.MOV.U32 R34, RZ, RZ, 0x1 ;  /* 0x00000001ff227424 */ /* 0x000fe200078e00ff */
[----:B------:R-:W-:Y:S02]  /*5a40*/  SHF.R.U32.HI R8, RZ, R8, R15 ;  /* 0x00000008ff087219 */ /* 0x000fe4000001160f */
[----:B------:R-:W-:-:S03]  /*5a50*/  IADD3 R13, P1, RZ, -R24, RZ ;  /* 0x80000018ff0d7210 */ /* 0x000fc60007f3e0ff */
[----:B------:R-:W3:Y:S01]  /*5a60*/  LDC R12, c[0x0][0x8c0] ;  /* 0x00023000ff0c7b82 */ /* 0x000ee20000000800 */
[----:B------:R-:W-:-:S05]  /*5a70*/  IADD3.X R11, RZ, ~R8, RZ, P1, !PT ;  /* 0x80000008ff0b7210 */ /* 0x000fca0000ffe4ff */
[-C--:B------:R-:W-:Y:S02]  /*5a80*/  IMAD R8, R11, R26.reuse, RZ ;  /* 0x0000001a0b087224 */ /* 0x080fe400078e02ff */
[----:B------:R-:W4:Y:S01]  /*5a90*/  LDC R14, c[0x0][0x8b0] ;  /* 0x00022c00ff0e7b82 */ /* 0x000f220000000800 */
[----:B------:R-:W-:-:S04]  /*5aa0*/  IMAD.WIDE.U32 R10, R13, R26, R16 ;  /* 0x0000001a0d0a7225 */ /* 0x000fc800078e0010 */
[----:B------:R-:W-:-:S03]  /*5ab0*/  IMAD R13, R13, R27, R8 ;  /* 0x0000001b0d0d7224 */ /* 0x000fc600078e0208 */
[----:B------:R-:W5:Y:S01]  /*5ac0*/  LDC R29, c[0x0][0x900] ;  /* 0x00024000ff1d7b82 */ /* 0x000f620000000800 */
[----:B------:R-:W-:Y:S01]  /*5ad0*/  IMAD.IADD R11, R11, 0x1, R13 ;  /* 0x000000010b0b7824 */ /* 0x000fe200078e020d */
[----:B--2---:R-:W-:-:S04]  /*5ae0*/  ISETP.NE.U32.AND P1, PT, R30, RZ, PT ;  /* 0x000000ff1e00720c */ /* 0x004fc80003f25070 */
[----:B------:R-:W-:Y:S02]  /*5af0*/  ISETP.NE.AND.EX P1, PT, R31, RZ, PT, P1 ;  /* 0x000000ff1f00720c */ /* 0x000fe40003f25310 */
[----:B------:R-:W2:Y:S01]  /*5b00*/  LDC R26, c[0x0][0x8a8] ;  /* 0x00022a00ff1a7b82 */ /* 0x000ea20000000800 */
[-CC-:B---3--:R-:W-:Y:S01]  /*5b10*/  SHF.R.U64 R20, R10, R12.reuse, R11.reuse ;  /* 0x0000000c0a147219 */ /* 0x188fe2000000120b */
[----:B------:R-:W-:Y:S01]  /*5b20*/  IMAD.MOV.U32 R10, RZ, RZ, -0x1 ;  /* 0xffffffffff0a7424 */ /* 0x000fe200078e00ff */
[----:B------:R-:W-:-:S05]  /*5b30*/  SHF.R.U32.HI R11, RZ, R12, R11 ;  /* 0x0000000cff0b7219 */ /* 0x000fca000001160b */
[----:B------:R-:W3:Y:S01]  /*5b40*/  LDC R28, c[0x0][0x8f0] ;  /* 0x00023c00ff1c7b82 */ /* 0x000ee20000000800 */
[-CC-:B----4-:R-:W-:Y:S02]  /*5b50*/  SHF.R.U64 R25, R20, R14.reuse, R11.reuse ;  /* 0x0000000e14197219 */ /* 0x190fe4000000120b */
[----:B------:R-:W-:-:S05]  /*5b60*/  SHF.R.U32.HI R8, RZ, R14, R11 ;  /* 0x0000000eff087219 */ /* 0x000fca000001160b */
[----:B------:R-:W4:Y:S01]  /*5b70*/  LDC R32, c[0x0][0x8e0] ;  /* 0x00023800ff207b82 */ /* 0x000f220000000800 */
[-C--:B-----5:R-:W-:Y:S02]  /*5b80*/  SHF.L.U32 R10, R10, R29.reuse, RZ ;  /* 0x0000001d0a0a7219 */ /* 0x0a0fe400000006ff */
[-CC-:B------:R-:W-:Y:S02]  /*5b90*/  SHF.R.U64 R27, R25, R29.reuse, R8.reuse ;  /* 0x0000001d191b7219 */ /* 0x180fe40000001208 */
[----:B------:R-:W-:Y:S02]  /*5ba0*/  LOP3.LUT R36, RZ, R10, RZ, 0x33, !PT ;  /* 0x0000000aff247212 */ /* 0x000fe400078e33ff */
[----:B------:R-:W-:Y:S01]  /*5bb0*/  SHF.R.U32.HI R11, RZ, R29, R8 ;  /* 0x0000001dff0b7219 */ /* 0x000fe20000011608 */
[----:B------:R-:W1:Y:S01]  /*5bc0*/  LDC R33, c[0x0][0x8b8] ;  /* 0x00022e00ff217b82 */ /* 0x000e620000000800 */
[----:B------:R-:W-:Y:S01]  /*5bd0*/  IMAD.MOV.U32 R10, RZ, RZ, R27 ;  /* 0x000000ffff0a7224 */ /* 0x000fe200078e001b */
[----:B------:R-:W-:Y:S06]  /*5be0*/  @!P1 BRA `(.L_x_107) ;  /* 0x0000000000289947 */ /* 0x000fec0003800000 */
        /* <DEDUP_REMOVED lines=10> */
.L_x_107:
[----:B------:R-:W-:Y:S01]  /*5c90*/  ISETP.NE.AND P1, PT, R2, 0x1, PT ;  /* 0x000000010200780c */ /* 0x000fe20003f25270 */
[----:B------:R-:W-:Y:S01]  /*5ca0*/  IMAD.MOV.U32 R13, RZ, RZ, R24 ;  /* 0x000000ffff0d7224 */ /* 0x000fe200078e0018 */
[----:B---3--:R-:W-:Y:S01]  /*5cb0*/  SHF.R.U64 R8, R10, R28, R11 ;  /* 0x0000001c0a087219 */ /* 0x008fe2000000120b */
[----:B--2---:R-:W-:Y:S01]  /*5cc0*/  VIADD R11, R26, 0xffffffff ;  /* 0xffffffff1a0b7836 */ /* 0x004fe20000000000 */
[----:B------:R-:W-:Y:S02]  /*5cd0*/  SHF.L.U32 R34, R34, R29, RZ ;  /* 0x0000001d22227219 */ /* 0x000fe400000006ff */
[----:B------:R-:W-:Y:S01]  /*5ce0*/  LOP3.LUT R7, R25, R36, RZ, 0xc0, !PT ;  /* 0x0000002419077212 */ /* 0x000fe200078ec0ff */
[----:B------:R-:W-:-:S04]  /*5cf0*/  IMAD.MOV R10, RZ, RZ, -R8 ;  /* 0x000000ffff0a7224 */ /* 0x000fc800078e0a08 */
[----:B------:R-:W-:Y:S01]  /*5d00*/  IMAD R8, R34, R8, R7 ;  /* 0x0000000822087224 */ /* 0x000fe200078e0207 */
[----:B------:R-:W-:Y:S01]  /*5d10*/  LOP3.LUT R7, R20, R11, RZ, 0xc0, !PT ;  /* 0x0000000b14077212 */ /* 0x000fe200078ec0ff */
[----:B------:R-:W-:Y:S02]  /*5d20*/  @P1 IMAD R3, R9, R23, R6 ;  /* 0x0000001709031224 */ /* 0x000fe400078e0206 */
[----:B----4-:R-:W-:Y:S02]  /*5d30*/  IMAD R6, R10, R32, R27 ;  /* 0x000000200a067224 */ /* 0x010fe400078e021b */
[----:B-1----:R-:W-:Y:S02]  /*5d40*/  IMAD R3, R8, R33, R3 ;  /* 0x0000002108037224 */ /* 0x002fe400078e0203 */
[----:B------:R-:W-:Y:S02]  /*5d50*/  IMAD R6, R6, R26, R7 ;  /* 0x0000001a06067224 */ /* 0x000fe400078e0207 */
[----:B------:R-:W-:-:S03]  /*5d60*/  IMAD.MOV.U32 R8, RZ, RZ, 0x1 ;  /* 0x00000001ff087424 */ /* 0x000fc600078e00ff */
[----:B------:R-:W-:Y:S02]  /*5d70*/  SEL R20, R6, R3, !P1 ;  /* 0x0000000306147207 */ /* 0x000fe40004800000 */
[----:B------:R-:W-:-:S07]  /*5d80*/  SEL R21, R3, R6, !P1 ;  /* 0x0000000603157207 */ /* 0x000fce0004800000 */
.L_x_105:
[----:B------:R-:W-:-:S08]  /*5d90*/  NOP ;  /* 0x0000000000007918 */ /* 0x000fd00000000000 */
[----:B------:R-:W2:-:S00]  /*5da0*/  USETMAXREG.DEALLOC.CTAPOOL 0x28 ;  /* 0x00000028000079c8 */ /* 0x000e8000080e0500 */
[----:B--2---:R-:W-:-:S13]  /*5db0*/  ISETP.NE.AND P1, PT, R0, 0x1, PT ;  /* 0x000000010000780c */ /* 0x004fda0003f25270 */
[----:B------:R-:W-:Y:S05]  /*5dc0*/  @!P1 BRA `(.L_x_14) ;  /* 0x0000002000dc9947 */ /* 0x000fea0003800000 */
[----:B------:R-:W-:Y:S05]  /*5dd0*/  @!P4 BRA `(.L_x_108) ;  /* 0x0000001000acc947 */ /* 0x000fea0003800000 */
[----:B------:R-:W-:-:S13]  /*5de0*/  ISETP.NE.OR P0, PT, R0, 0x2, P0 ;  /* 0x000000020000780c */ /* 0x000fda0000705670 */
[----:B------:R-:W-:Y:S05]  /*5df0*/  @P0 BRA `(.L_x_14) ;  /* 0x0000002000d00947 */ /* 0x000fea0003800000 */
[----:B------:R-:W-:-:S13]  /*5e00*/  LOP3.LUT P1, RZ, R8, 0xff, RZ, 0xc0, !PT ;  /* 0x000000ff08ff7812 */ /* 0x000fda000782c0ff */
[----:B------:R-:W-:Y:S05]  /*5e10*/  @!P1 BRA `(.L_x_109) ;  /* 0x0000000000189947 */ /* 0x000fea0003800000 */
[----:B------:R-:W-:Y:S01]  /*5e20*/  UMOV UR4, 0x400 ;  /* 0x0000040000047882 */ /* 0x000fe20000000000 */
[----:B------:R-:W-:Y:S01]  /*5e30*/  IMAD.MOV.U32 R0, RZ, RZ, RZ ;  /* 0x000000ffff007224 */ /* 0x000fe200078e00ff */
[----:B-1----:R-:W-:-:S04]  /*5e40*/  ULEA UR4, UR36, UR4, 0x18 ;  /* 0x0000000424047291 */ /* 0x002fc8000f8ec03f */
[----:B------:R-:W-:-:S05]  /*5e50*/  SHF.L.U32 R0, R0, 0x1f, RZ ;  /* 0x0000001f00007819 */ /* 0x000fca00000006ff */
[----:B------:R-:W1:Y:S02]  /*5e60*/  SYNCS.PHASECHK.TRANS64.TRYWAIT P0, [UR4+0xa8], R0 ;  /* 0x0000a800ff0075a7 */ /* 0x000e640008000144 */
[----:B-1----:R-:W-:Y:S05]  /*5e70*/  @!P0 BRA `(.L_x_110) ;  /* 0x0000002400388947 */ /* 0x002fea0003800000 */
.L_x_109:
[----:B-1----:R-:W-:Y:S01]  /*5e80*/  PRMT R0, RZ, 0x7610, R0 ;  /* 0x00007610ff007816 */ /* 0x002fe20000000000 */
[----:B------:R-:W-:Y:S06]  /*5e90*/  @P3 BRA `(.L_x_111) ;  /* 0x0000000000243947 */ /* 0x000fec0003800000 */
[----:B------:R-:W-:Y:S02]  /*5ea0*/  ULDC.64 UR4, c[0x0][0x588] ;  /* 0x0001620000047ab9 */ /* 0x000fe40000000a00 */
[----:B------:R-:W-:-:S04]  /*5eb0*/  ISETP.NE.U32.AND P0, PT, RZ, UR4, PT ;  /* 0x00000004ff007c0c */ /* 0x000fc8000bf05070 */
[----:B------:R-:W-:-:S13]  /*5ec0*/  ISETP.NE.AND.EX P0, PT, RZ, UR5, PT, P0 ;  /* 0x00000005ff007c0c */ /* 0x000fda000bf05300 */
[----:B------:R-:W-:Y:S05]  /*5ed0*/  @!P0 BRA `(.L_x_112) ;  /* 0x00000000000c8947 */ /* 0x000fea0003800000 */
[----:B------:R1:W5:Y:S01]  /*5ee0*/  LDG.E R3, desc[UR40][R4.64] ;  /* 0x0000002804037981 */ /* 0x000362000c1e1900 */
[----:B------:R-:W-:Y:S01]  /*5ef0*/  IMAD.MOV.U32 R0, RZ, RZ, 0x1 ;  /* 0x00000001ff007424 */ /* 0x000fe200078e00ff */
[----:B------:R-:W-:Y:S06]  /*5f00*/  BRA `(.L_x_111) ;  /* 0x0000000000087947 */ /* 0x000fec0003800000 */
.L_x_112:
[----:B------:R-:W2:Y:S01]  /*5f10*/  LDC R3, c[0x0][0x580] ;  /* 0x00016000ff037b82 */ /* 0x000ea20000000800 */
[----:B------:R-:W-:-:S07]  /*5f20*/  MOV R0, 0x1 ;  /* 0x0000000100007802 */ /* 0x000fce0000000f00 */
.L_x_111:
[----:B------:R-:W-:Y:S01]  /*5f30*/  IMAD.MOV.U32 R8, RZ, RZ, 0x1 ;  /* 0x00000001ff087424 */ /* 0x000fe200078e00ff */
[----:B------:R-:W-:Y:S06]  /*5f40*/  @!P1 BRA `(.L_x_113) ;  /* 0x0000000c00e09947 */ /* 0x000fec0003800000 */
[----:B------:R-:W3:Y:S01]  /*5f50*/  LDC R9, c[0x0][0x900] ;  /* 0x00024000ff097b82 */ /* 0x000ee20000000800 */
[----:B-1----:R-:W-:Y:S01]  /*5f60*/  IMAD.MOV.U32 R4, RZ, RZ, -0x1 ;  /* 0xffffffffff047424 */ /* 0x002fe200078e00ff */
[----:B------:R-:W-:Y:S01]  /*5f70*/  LOP3.LUT R10, R19, 0x2, RZ, 0xfc, !PT ;  /* 0x00000002130a7812 */ /* 0x000fe200078efcff */
[----:B------:R-:W-:Y:S01]  /*5f80*/  IMAD.MOV.U32 R6, RZ, RZ, 0x1 ;  /* 0x00000001ff067424 */ /* 0x000fe200078e00ff */
[----:B------:R-:W-:Y:S01]  /*5f90*/  ULDC.64 UR6, c[0x0][0x198] ;  /* 0x0000660000067ab9 */ /* 0x000fe20000000a00 */
[----:B------:R-:W-:Y:S01]  /*5fa0*/  IMAD.MOV.U32 R8, RZ, RZ, 0x1 ;  /* 0x00000001ff087424 */ /* 0x000fe200078e00ff */
[----:B------:R-:W-:Y:S01]  /*5fb0*/  ULDC.64 UR14, c[0x0][0x588] ;  /* 0x00016200000e7ab9 */ /* 0x000fe20000000a00 */
[----:B------:R-:W-:Y:S01]  /*5fc0*/  ULDC.64 UR22, c[0x0][0x8f8] ;  /* 0x00023e0000167ab9 */ /* 0x000fe20000000a00 */
[----:B------:R-:W1:Y:S01]  /*5fd0*/  LDC R11, c[0x0][0x8a8] ;  /* 0x00022a00ff0b7b82 */ /* 0x000e620000000800 */
[----:B------:R-:W-:Y:S01]  /*5fe0*/  ULDC.64 UR24, c[0x0][0x590] ;  /* 0x0001640000187ab9 */ /* 0x000fe20000000a00 */
[----:B---3--:R-:W-:-:S02]  /*5ff0*/  SHF.L.U32 R4, R4, R9, RZ ;  /* 0x0000000904047219 */ /* 0x008fc400000006ff */
[----:B------:R-:W-:Y:S02]  /*6000*/  SHF.L.U32 R9, R6, R9, RZ ;  /* 0x0000000906097219 */ /* 0x000fe400000006ff */
[----:B------:R-:W-:Y:S01]  /*6010*/  LOP3.LUT R12, RZ, R4, RZ, 0x33, !PT ;  /* 0x00000004ff0c7212 */ /* 0x000fe200078e33ff */
[----:B-1----:R-:W-:-:S07]  /*6020*/  VIADD R11, R11, 0xffffffff ;  /* 0xffffffff0b0b7836 */ /* 0x002fce0000000000 */
.L_x_145:
[----:B------:R-:W-:Y:S02]  /*6030*/  ISETP.NE.U32.AND P0, PT, RZ, UR24, PT ;  /* 0x00000018ff007c0c */ /* 0x000fe4000bf05070 */
[----:B------:R-:W-:Y:S02]  /*6040*/  R2UR UR19, R21 ;  /* 0x00000000151372ca */ /* 0x000fe400000e0000 */
[----:B------:R-:W-:Y:S02]  /*6050*/  R2UR UR18, R20 ;  /* 0x00000000141272ca */ /* 0x000fe400000e0000 */
[----:B------:R-:W-:-:S09]  /*6060*/  ISETP.NE.AND.EX P0, PT, RZ, UR25, PT, P0 ;  /* 0x00000019ff007c0c */ /* 0x000fd2000bf05300 */
[----:B------:R-:W-:Y:S02]  /*6070*/  USHF.L.U32 UR19, UR19, 0x7, URZ ;  /* 0x0000000713137899 */ /* 0x000fe4000800063f */
[----:B------:R-:W-:Y:S02]  /*6080*/  USHF.L.U32 UR18, UR18, 0x7, URZ ;  /* 0x0000000712127899 */ /* 0x000fe4000800063f */
[----:B--234-:R-:W-:Y:S10]  /*6090*/  @!P0 BRA `(.L_x_114) ;  /* 0x00000000002c8947 */ /* 0x01cff40003800000 */
[----:B------:R-:W-:-:S04]  /*60a0*/  ISETP.NE.U32.AND P1, PT, RZ, UR14, PT ;  /* 0x0000000eff007c0c */ /* 0x000fc8000bf25070 */
[----:B------:R-:W-:-:S13]  /*60b0*/  ISETP.NE.AND.EX P1, PT, RZ, UR15, PT, P1 ;  /* 0x0000000fff007c0c */ /* 0x000fda000bf25310 */
[----:B------:R-:W-:Y:S05]  /*60c0*/  @!P1 BRA `(.L_x_115) ;  /* 0x0000000000189947 */ /* 0x000fea0003800000 */
[----:B------:R-:W1:Y:S01]  /*60d0*/  LDC.64 R4, c[0x0][0x588] ;  /* 0x00016200ff047b82 */ /* 0x000e620000000a00 */
[----:B--2--5:R-:W-:-:S04]  /*60e0*/  IMAD R3, R13, UR24, RZ ;  /* 0x000000180d037c24 */ /* 0x024fc8000f8e02ff */
[----:B-1----:R-:W-:-:S05]  /*60f0*/  IMAD.WIDE R4, R3, 0x4, R4 ;  /* 0x0000000403047825 */ /* 0x002fca00078e0204 */
[----:B------:R1:W5:Y:S01]  /*6100*/  LDG.E R3, desc[UR40][R4.64] ;  /* 0x0000002804037981 */ /* 0x000362000c1e1900 */
[----:B------:R-:W-:Y:S01]  /*6110*/  IMAD.MOV.U32 R0, RZ, RZ, 0x1 ;  /* 0x00000001ff007424 */ /* 0x000fe200078e00ff */
[----:B------:R-:W-:Y:S06]  /*6120*/  BRA `(.L_x_114) ;  /* 0x0000000000087947 */ /* 0x000fec0003800000 */
.L_x_115:
[----:B--2--5:R-:W3:Y:S01]  /*6130*/  LDC R3, c[0x0][0x580] ;  /* 0x00016000ff037b82 */ /* 0x024ee20000000800 */
[----:B------:R-:W-:-:S07]  /*6140*/  IMAD.MOV.U32 R0, RZ, RZ, 0x1 ;  /* 0x00000001ff007424 */ /* 0x000fce00078e00ff */
.L_x_114:
[----:B------:R-:W-:Y:S05]  /*6150*/  @!P0 BRA `(.L_x_116) ;  /* 0x00000000001c8947 */ /* 0x000fea0003800000 */
[----:B------:R-:W-:-:S13]  /*6160*/  LOP3.LUT P2, RZ, R0, 0xff, RZ, 0xc0, !PT ;  /* 0x000000ff00ff7812 */ /* 0x000fda000784c0ff */
[----:B-1----:R-:W1:Y:S02]  /*6170*/  @!P2 LDC.64 R4, c[0x0][0x588] ;  /* 0x00016200ff04ab82 */ /* 0x002e640000000a00 */
[----:B-1----:R-:W-:-:S04]  /*6180*/  @!P2 ISETP.NE.U32.AND P0, PT, R4, RZ, PT ;  /* 0x000000ff0400a20c */ /* 0x002fc80003f05070 */
[----:B------:R-:W-:Y:S02]  /*6190*/  @!P2 ISETP.NE.AND.EX P1, PT, R5, RZ, PT, P0 ;  /* 0x000000ff0500a20c */ /* 0x000fe40003f25300 */
[----:B--23-5:R-:W-:Y:S02]  /*61a0*/  @P2 FSETP.EQ.AND P0, PT, R3, RZ, PT ;  /* 0x000000ff0300220b */ /* 0x02cfe40003f02000 */
[----:B------:R-:W-:Y:S01]  /*61b0*/  @!P2 PLOP3.LUT P0, PT, P1, PT, PT, 0x8, 0x0 ;  /* 0x000000000000a81c */ /* 0x000fe20000f0e170 */
[----:B------:R-:W-:-:S12]  /*61c0*/  BRA `(.L_x_117) ;  /* 0x0000000000047947 */ /* 0x000fd80003800000 */
.L_x_116:
[----:B--23-5:R-:W-:-:S13]  /*61d0*/  FSETP.EQ.AND P0, PT, R3, RZ, PT ;  /* 0x000000ff0300720b */ /* 0x02cfda0003f02000 */
.L_x_117:
[----:B------:R-:W-:Y:S02]  /*61e0*/  ISETP.NE.AND P2, PT, R10, 0x3, PT ;  /* 0x000000030a00780c */ /* 0x000fe40003f45270 */
[----:B------:R-:W-:-:S04]  /*61f0*/  ELECT P1, URZ, PT ;  /* 0x00000000003f782f */ /* 0x000fc80003820000 */
[----:B------:R-:W-:-:S07]  /*6200*/  PLOP3.LUT P0, PT, P1, P0, PT, 0x20, 0x0 ;  /* 0x000000000000781c */ /* 0x000fce0000f00470 */
[----:B------:R-:W-:Y:S06]  /*6210*/  @!P2 BRA `(.L_x_118) ;  /* 0x000000000004a947 */ /* 0x000fec0003800000 */
[----:B------:R-:W-:Y:S01]  /*6220*/  BPT.TRAP 0x1 ;  /* 0x000000040000795c */ /* 0x000fe20000300000 */
.L_x_118:
[----:B------:R-:W2:Y:S01]  /*6230*/  S2UR UR36, SR_CgaCtaId ;  /* 0x00000000002479c3 */ /* 0x000ea20000008800 */
[----:B------:R-:W-:Y:S01]  /*6240*/  UMOV UR4, 0x400 ;  /* 0x0000040000047882 */ /* 0x000fe20000000000 */
[----:B-1----:R-:W-:Y:S01]  /*6250*/  SHF.L.U32 R4, R8, 0x1f, RZ ;  /* 0x0000001f08047819 */ /* 0x002fe200000006ff */
[----:B--2---:R-:W-:-:S09]  /*6260*/  ULEA UR5, UR36, UR4, 0x18 ;  /* 0x0000000424057291 */ /* 0x004fd2000f8ec03f */
[----:B------:R-:W1:Y:S02]  /*6270*/  SYNCS.PHASECHK.TRANS64.TRYWAIT P1, [UR5+0x80], R4 ;  /* 0x00008004ff0075a7 */ /* 0x000e640008020145 */
[----:B-1----:R-:W-:Y:S05]  /*6280*/  @!P1 BRA `(.L_x_119) ;  /* 0x00000020004c9947 */ /* 0x002fea0003800000 */
.L_x_178:
[----:B------:R-:W-:Y:S04]  /*6290*/  BSSY B0, `(.L_x_120) ;  /* 0x000000e000007945 */ /* 0x000fe80003800000 */
[----:B------:R-:W-:Y:S05]  /*62a0*/  @!P0 BRA `(.L_x_121) ;  /* 0x0000000000308947 */ /* 0x000fea0003800000 */
[----:B------:R-:W-:Y:S01]  /*62b0*/  R2UR UR20, R13 ;  /* 0x000000000d1472ca */ /* 0x000fe200000e0000 */
[----:B------:R-:W-:Y:S02]  /*62c0*/  UIADD3 UR8, UP0, UR6, 0x3f0, URZ ;  /* 0x000003f006087890 */ /* 0x000fe4000ff1e03f */
[----:B------:R-:W-:Y:S02]  /*62d0*/  UIADD3 UR16, UR5, 0x200, URZ ;  /* 0x0000020005107890 */ /* 0x000fe4000fffe03f */
[----:B------:R-:W-:Y:S02]  /*62e0*/  UIADD3 UR17, UR5, 0x60, URZ ;  /* 0x0000006005117890 */ /* 0x000fe4000fffe03f */
[----:B------:R-:W-:Y:S01]  /*62f0*/  UIADD3.X UR9, URZ, UR7, URZ, UP0, !UPT ;  /* 0x000000073f097290 */ /* 0x000fe200087fe43f */
[----:B------:R-:W-:Y:S01]  /*6300*/  UMOV UR10, 0x0 ;  /* 0x00000000000a7882 */ /* 0x000fe20000000000 */
[----:B------:R-:W-:-:S07]  /*6310*/  UMOV UR11, 0x10000000 ;  /* 0x10000000000b7882 */ /* 0x000fce0000000000 */
[----:B------:R2:W-:Y:S02]  /*6320*/  UTMALDG.3D [UR16], [UR8], desc[UR10] ;  /* 0x00000a10080075b4 */ /* 0x0005e40008011000 */
[----:B--2---:R-:W-:Y:S05]  /*6330*/  @!P2 BRA `(.L_x_122) ;  /* 0x000000000004a947 */ /* 0x004fea0003800000 */
[----:B------:R-:W-:Y:S01]  /*6340*/  BPT.TRAP 0x1 ;  /* 0x000000040000795c */ /* 0x000fe20000300000 */
.L_x_122:
[----:B-1----:R-:W1:Y:S02]  /*6350*/  LDC R5, c[0x0][0x800] ;  /* 0x00020000ff057b82 */ /* 0x002e640000000800 */
[----:B-1----:R2:W-:Y:S02]  /*6360*/  SYNCS.ARRIVE.TRANS64.RED.A0TR RZ, [UR5+0x60], R5 ;  /* 0x00006005ffff79a7 */ /* 0x0025e40008300405 */
.L_x_121:
[----:B------:R-:W-:Y:S05]  /*6370*/  BSYNC B0 ;  /* 0x0000000000007941 */ /* 0x000fea0003800000 */
.L_x_120:
[----:B------:R-:W-:Y:S05]  /*6380*/  @!P2 BRA `(.L_x_123) ;  /* 0x000000000004a947 */ /* 0x000fea0003800000 */
[----:B------:R-:W-:Y:S01]  /*6390*/  BPT.TRAP 0x1 ;  /* 0x000000040000795c */ /* 0x000fe20000300000 */
.L_x_123:
[----:B------:R-:W-:-:S04]  /*63a0*/  UIADD3 UR4, UR5, 0x60, URZ ;  /* 0x0000006005047890 */ /* 0x000fc8000fffe03f */
[----:B------:R-:W-:-:S09]  /*63b0*/  UPRMT UR4, UR36, 0x654, UR4 ;  /* 0x0000065424047896 */ /* 0x000fd20008000004 */
[----:B------:R-:W-:Y:S01]  /*63c0*/  SYNCS.ARRIVE.TRANS64.RED.A1T0 RZ, [UR4], RZ ;  /* 0x000000ffffff79a7 */ /* 0x000fe20008100404 */
[----:B------:R-:W-:Y:S05]  /*63d0*/  @!P2 BRA `(.L_x_124) ;  /* 0x000000000004a947 */ /* 0x000fea0003800000 */
[----:B------:R-:W-:Y:S01]  /*63e0*/  BPT.TRAP 0x1 ;  /* 0x000000040000795c */ /* 0x000fe20000300000 */
.L_x_124:
[----:B------:R-:W3:Y:S02]  /*63f0*/  SYNCS.PHASECHK.TRANS64.TRYWAIT P1, [UR5+0x88], R4 ;  /* 0x00008804ff0075a7 */ /* 0x000ee40008020145 */
[----:B---3--:R-:W-:Y:S05]  /*6400*/  @!P1 BRA `(.L_x_125) ;  /* 0x0000002000049947 */ /* 0x008fea0003800000 */
.L_x_179:
[----:B------:R-:W-:Y:S04]  /*6410*/  BSSY B0, `(.L_x_126) ;  /* 0x0000010000007945 */ /* 0x000fe80003800000 */
[----:B------:R-:W-:Y:S05]  /*6420*/  @!P0 BRA `(.L_x_127) ;  /* 0x0000000000388947 */ /* 0x000fea0003800000 */
[----:B------:R-:W-:Y:S01]  /*6430*/  UIADD3 UR16, UP0, UR6, 0x3f0, URZ ;  /* 0x000003f006107890 */ /* 0x000fe2000ff1e03f */
[----:B------:R-:W-:Y:S01]  /*6440*/  R2UR UR12, R13 ;  /* 0x000000000d0c72ca */ /* 0x000fe200000e0000 */
[----:B------:R-:W-:Y:S02]  /*6450*/  UIADD3 UR10, UR18, 0x20, URZ ;  /* 0x00000020120a7890 */ /* 0x000fe4000fffe03f */
[----:B------:R-:W-:Y:S02]  /*6460*/  UIADD3 UR8, UR5, 0x2200, URZ ;  /* 0x0000220005087890 */ /* 0x000fe4000fffe03f */
[----:B------:R-:W-:Y:S02]  /*6470*/  UIADD3 UR9, UR5, 0x68, URZ ;  /* 0x0000006805097890 */ /* 0x000fe4000fffe03f */
[----:B------:R-:W-:Y:S01]  /*6480*/  UIADD3.X UR17, URZ, UR7, URZ, UP0, !UPT ;  /* 0x000000073f117290 */ /* 0x000fe200087fe43f */
[----:B------:R-:W-:Y:S01]  /*6490*/  UMOV UR20, 0x0 ;  /* 0x0000000000147882 */ /* 0x000fe20000000000 */
[----:B------:R-:W-:Y:S01]  /*64a0*/  UMOV UR21, 0x10000000 ;  /* 0x1000000000157882 */ /* 0x000fe20000000000 */
[----:B------:R-:W-:-:S06]  /*64b0*/  UMOV UR11, UR19 ;  /* 0x00000013000b7c82 */ /* 0x000fcc0008000000 */
[----:B------:R3:W-:Y:S02]  /*64c0*/  UTMALDG.3D [UR8], [UR16], desc[UR20] ;  /* 0x00001408100075b4 */ /* 0x0007e40008011000 */
[----:B---3--:R-:W-:Y:S05]  /*64d0*/  @!P2 BRA `(.L_x_128) ;  /* 0x000000000004a947 */ /* 0x008fea0003800000 */
[----:B------:R-:W-:Y:S01]  /*64e0*/  BPT.TRAP 0x1 ;  /* 0x000000040000795c */ /* 0x000fe20000300000 */
.L_x_128:
[----:B-12---:R-:W1:Y:S02]  /*64f0*/  LDC R5, c[0x0][0x800] ;  /* 0x00020000ff057b82 */ /* 0x006e640000000800 */
[----:B-1----:R3:W-:Y:S02]  /*6500*/  SYNCS.ARRIVE.TRANS64.RED.A0TR RZ, [UR5+0x68], R5 ;  /* 0x00006805ffff79a7 */ /* 0x0027e40008300405 */
.L_x_127:
[----:B------:R-:W-:Y:S05]  /*6510*/  BSYNC B0 ;  /* 0x0000000000007941 */ /* 0x000fea0003800000 */
.L_x_126:
[----:B------:R-:W-:Y:S05]  /*6520*/  @!P2 BRA `(.L_x_129) ;  /* 0x000000000004a947 */ /* 0x000fea0003800000 */
[----:B------:R-:W-:Y:S01]  /*6530*/  BPT.TRAP 0x1 ;  /* 0x000000040000795c */ /* 0x000fe20000300000 */
.L_x_129:
[----:B------:R-:W-:-:S04]  /*6540*/  UIADD3 UR4, UR5, 0x68, URZ ;  /* 0x0000006805047890 */ /* 0x000fc8000fffe03f */
[----:B------:R-:W-:-:S09]  /*6550*/  UPRMT UR4, UR36, 0x654, UR4 ;  /* 0x0000065424047896 */ /* 0x000fd20008000004 */
[----:B------:R-:W-:Y:S01]  /*6560*/  SYNCS.ARRIVE.TRANS64.RED.A1T0 RZ, [UR4], RZ ;  /* 0x000000ffffff79a7 */ /* 0x000fe20008100404 */
[----:B------:R-:W-:Y:S05]  /*6570*/  @!P2 BRA `(.L_x_130) ;  /* 0x000000000004a947 */ /* 0x000fea0003800000 */
[----:B------:R-:W-:Y:S01]  /*6580*/  BPT.TRAP 0x1 ;  /* 0x000000040000795c */ /* 0x000fe20000300000 */
.L_x_130:
[----:B------:R-:W4:Y:S02]  /*6590*/  SYNCS.PHASECHK.TRANS64.TRYWAIT P1, [UR5+0x90], R4 ;  /* 0x00009004ff0075a7 */ /* 0x000f240008020145 */
[----:B----4-:R-:W-:Y:S05]  /*65a0*/  @!P1 BRA `(.L_x_131) ;  /* 0x0000001c00b49947 */ /* 0x010fea0003800000 */
.L_x_180:
        /* <DEDUP_REMOVED lines=12> */
[----:B----4-:R-:W-:Y:S05]  /*6670*/  @!P2 BRA `(.L_x_134) ;  /* 0x000000000004a947 */ /* 0x010fea0003800000 */
[----:B------:R-:W-:Y:S01]  /*6680*/  BPT.TRAP 0x1 ;  /* 0x000000040000795c */ /* 0x000fe20000300000 */
.L_x_134:
[----:B-123--:R-:W1:Y:S02]  /*6690*/  LDC R5, c[0x0][0x800] ;  /* 0x00020000ff057b82 */ /* 0x00ee640000000800 */
[----:B-1----:R4:W-:Y:S02]  /*66a0*/  SYNCS.ARRIVE.TRANS64.RED.A0TR RZ, [UR5+0x70], R5 ;  /* 0x00007005ffff79a7 */ /* 0x0029e40008300405 */
.L_x_133:
[----:B------:R-:W-:Y:S05]  /*66b0*/  BSYNC B0 ;  /* 0x0000000000007941 */ /* 0x000fea0003800000 */
.L_x_132:
[----:B------:R-:W-:Y:S05]  /*66c0*/  @!P2 BRA `(.L_x_135) ;  /* 0x000000000004a947 */ /* 0x000fea0003800000 */
[----:B------:R-:W-:Y:S01]  /*66d0*/  BPT.TRAP 0x1 ;  /* 0x000000040000795c */ /* 0x000fe20000300000 */
.L_x_135:
[----:B------:R-:W-:-:S04]  /*66e0*/  UIADD3 UR4, UR5, 0x70, URZ ;  /* 0x0000007005047890 */ /* 0x000fc8000fffe03f */
[----:B------:R-:W-:-:S09]  /*66f0*/  UPRMT UR4, UR36, 0x654, UR4 ;  /* 0x0000065424047896 */ /* 0x000fd20008000004 */
[----:B------:R-:W-:Y:S01]  /*6700*/  SYNCS.ARRIVE.TRANS64.RED.A1T0 RZ, [UR4], RZ ;  /* 0x000000ffffff79a7 */ /* 0x000fe20008100404 */
[----:B------:R-:W-:Y:S05]  /*6710*/  @!P2 BRA `(.L_x_136) ;  /* 0x000000000004a947 */ /* 0x000fea0003800000 */
[----:B------:R-:W-:Y:S01]  /*6720*/  BPT.TRAP 0x1 ;  /* 0x000000040000795c */ /* 0x000fe20000300000 */
.L_x_136:
[----:B------:R-:W5:Y:S02]  /*6730*/  SYNCS.PHASECHK.TRANS64.TRYWAIT P1, [UR5+0x98], R4 ;  /* 0x00009804ff0075a7 */ /* 0x000f640008020145 */
[----:B-----5:R-:W-:Y:S05]  /*6740*/  @!P1 BRA `(.L_x_137) ;  /* 0x0000001c00649947 */ /* 0x020fea0003800000 */
.L_x_181:
[----:B------:R-:W-:Y:S04]  /*6750*/  BSSY B0, `(.L_x_138) ;  /* 0x0000010000007945 */ /* 0x000fe80003800000 */
[----:B------:R-:W-:Y:S05]  /*6760*/  @!P0 BRA `(.L_x_139) ;  /* 0x0000000000388947 */ /* 0x000fea0003800000 */
[----:B------:R-:W-:Y:S01]  /*6770*/  R2UR UR12, R13 ;  /* 0x000000000d0c72ca */ /* 0x000fe200000e0000 */
[----:B------:R-:W-:Y:S02]  /*6780*/  UIADD3 UR16, UP0, UR6, 0x3f0, URZ ;  /* 0x000003f006107890 */ /* 0x000fe4000ff1e03f */
        /* <DEDUP_REMOVED lines=8> */
[----:B-1----:R-:W-:Y:S05]  /*6810*/  @!P2 BRA `(.L_x_140) ;  /* 0x000000000004a947 */ /* 0x002fea0003800000 */
[----:B------:R-:W-:Y:S01]  /*6820*/  BPT.TRAP 0x1 ;  /* 0x000000040000795c */ /* 0x000fe20000300000 */
.L_x_140:
[----:B------:R-:W1:Y:S02]  /*6830*/  LDC R4, c[0x0][0x800] ;  /* 0x00020000ff047b82 */ /* 0x000e640000000800 */
[----:B-1----:R1:W-:Y:S02]  /*6840*/  SYNCS.ARRIVE.TRANS64.RED.A0TR RZ, [UR5+0x78], R4 ;  /* 0x00007804ffff79a7 */ /* 0x0023e40008300405 */
.L_x_139:
[----:B------:R-:W-:Y:S05]  /*6850*/  BSYNC B0 ;  /* 0x0000000000007941 */ /* 0x000fea0003800000 */
.L_x_138:
[----:B------:R-:W-:Y:S05]  /*6860*/  @!P2 BRA `(.L_x_141) ;  /* 0x000000000004a947 */ /* 0x000fea0003800000 */
[----:B------:R-:W-:Y:S01]  /*6870*/  BPT.TRAP 0x1 ;  /* 0x000000040000795c */ /* 0x000fe20000300000 */
.L_x_141:
[----:B------:R-:W-:Y:S01]  /*6880*/  IADD3 R16, P0, R16, UR38, RZ ;  /* 0x0000002610107c10 */ /* 0x000fe2000ff1e0ff */
[----:B------:R-:W-:Y:S01]  /*6890*/  UIADD3 UR4, UR5, 0x78, URZ ;  /* 0x0000007805047890 */ /* 0x000fe2000fffe03f */
[----:B------:R-:W-:Y:S01]  /*68a0*/  LOP3.LUT R8, R8, 0x1, RZ, 0x3c, !PT ;  /* 0x0000000108087812 */ /* 0x000fe200078e3cff */
[----:B------:R-:W-:Y:S01]  /*68b0*/  IMAD.MOV.U32 R21, RZ, RZ, -0x1 ;  /* 0xffffffffff157424 */ /* 0x000fe200078e00ff */
[----:B------:R-:W-:Y:S01]  /*68c0*/  IADD3.X R17, R17, UR37, RZ, P0, !PT ;  /* 0x0000002511117c10 */ /* 0x000fe200087fe4ff */
[----:B------:R-:W-:Y:S01]  /*68d0*/  UPRMT UR4, UR36, 0x654, UR4 ;  /* 0x0000065424047896 */ /* 0x000fe20008000004 */
[----:B------:R-:W-:Y:S01]  /*68e0*/  ISETP.GE.U32.AND P0, PT, R16, UR22, PT ;  /* 0x0000001610007c0c */ /* 0x000fe2000bf06070 */
[----:B------:R-:W-:Y:S01]  /*68f0*/  IMAD.MOV.U32 R20, RZ, RZ, -0x1 ;  /* 0xffffffffff147424 */ /* 0x000fe200078e00ff */
[----:B-1----:R-:W-:Y:S01]  /*6900*/  PRMT R4, RZ, 0x7610, R4 ;  /* 0x00007610ff047816 */ /* 0x002fe20000000004 */
[----:B------:R-:W-:Y:S01]  /*6910*/  IMAD.MOV.U32 R13, RZ, RZ, -0x1 ;  /* 0xffffffffff0d7424 */ /* 0x000fe200078e00ff */
[----:B------:R-:W-:-:S04]  /*6920*/  ISETP.GE.U32.AND.EX P0, PT, R17, UR23, PT, P0 ;  /* 0x0000001711007c0c */ /* 0x000fc8000bf06100 */
[----:B------:R-:W-:Y:S09]  /*6930*/  SYNCS.ARRIVE.TRANS64.RED.A1T0 RZ, [UR4], RZ ;  /* 0x000000ffffff79a7 */ /* 0x000ff20008100404 */
[----:B------:R-:W-:Y:S05]  /*6940*/  @P0 BRA `(.L_x_142) ;  /* 0x0000000400580947 */ /* 0x000fea0003800000 */
[----:B------:R-:W1:Y:S01]  /*6950*/  S2R R13, SR_CTAID.X ;  /* 0x00000000000d7919 */ /* 0x000e620000002500 */
[----:B------:R-:W5:Y:S01]  /*6960*/  LDC.64 R14, c[0x0][0x8d0] ;  /* 0x00023400ff0e7b82 */ /* 0x000f620000000a00 */
[----:B------:R-:W-:Y:S01]  /*6970*/  ULDC UR4, c[0x0][0x150] ;  /* 0x0000540000047ab9 */ /* 0x000fe20000000800 */
[----:B------:R-:W-:Y:S01]  /*6980*/  MOV R22, R17 ;  /* 0x0000001100167202 */ /* 0x000fe20000000f00 */
[----:B------:R-:W2:Y:S05]  /*6990*/  S2R R20, SR_CTAID.Y ;  /* 0x0000000000147919 */ /* 0x000eaa0000002600 */
[----:B------:R-:W3:Y:S08]  /*69a0*/  LDC R6, c[0x0][0x144] ;  /* 0x00005100ff067b82 */ /* 0x000ef00000000800 */
[----:B------:R-:W3:Y:S01]  /*69b0*/  LDC R21, c[0x0][0x8d8] ;  /* 0x00023600ff157b82 */ /* 0x000ee20000000800 */
[----:B-----5:R-:W-:-:S04]  /*69c0*/  ISETP.NE.U32.AND P0, PT, R14, RZ, PT ;  /* 0x000000ff0e00720c */ /* 0x020fc80003f05070 */
[----:B------:R-:W-:Y:S02]  /*69d0*/  ISETP.NE.AND.EX P0, PT, R15, RZ, PT, P0 ;  /* 0x000000ff0f00720c */ /* 0x000fe40003f05300 */
[----:B-1----:R-:W-:Y:S02]  /*69e0*/  I2FP.F32.U32 R4, R13 ;  /* 0x0000000d00047245 */ /* 0x002fe40000201000 */
[----:B--2---:R-:W-:-:S03]  /*69f0*/  I2FP.F32.U32 R18, R20 ;  /* 0x0000001400127245 */ /* 0x004fc60000201000 */
[----:B------:R-:W-:-:S06]  /*6a00*/  FMUL R4, R4, UR4 ;  /* 0x0000000404047c20 */ /* 0x000fcc0008400000 */
[----:B------:R-:W3:Y:S02]  /*6a10*/  F2I.U32.TRUNC.NTZ R4, R4 ;  /* 0x0000000400047305 */ /* 0x000ee4000020f000 */
[----:B---34-:R-:W-:-:S04]  /*6a20*/  IMAD.MOV R5, RZ, RZ, -R4 ;  /* 0x000000ffff057224 */ /* 0x018fc800078e0a04 */
[----:B------:R-:W-:Y:S02]  /*6a30*/  IMAD R13, R6, R5, R13 ;  /* 0x00000005060d7224 */ /* 0x000fe400078e020d */
[----:B------:R-:W-:Y:S01]  /*6a40*/  IMAD.MOV.U32 R6, RZ, RZ, R16 ;  /* 0x000000ffff067224 */ /* 0x000fe200078e0010 */
[----:B------:R-:W-:Y:S06]  /*6a50*/  @!P0 BRA `(.L_x_143) ;  /* 0x0000000000308947 */ /* 0x000fec0003800000 */
[----:B------:R-:W1:Y:S02]  /*6a60*/  LDC R5, c[0x0][0x8dc] ;  /* 0x00023700ff057b82 */ /* 0x000e640000000800 */
[----:B-1----:R-:W-:-:S05]  /*6a70*/  IADD3 R5, P0, R16, R5, RZ ;  /* 0x0000000510057210 */ /* 0x002fca0007f1e0ff */
[----:B------:R-:W-:-:S04]  /*6a80*/  IMAD.X R23, RZ, RZ, R17, P0 ;  /* 0x000000ffff177224 */ /* 0x000fc800000e0611 */
[----:B------:R-:W-:-:S04]  /*6a90*/  IMAD.WIDE.U32 R6, R23, R14, RZ ;  /* 0x0000000e17067225 */ /* 0x000fc800078e00ff */
[----:B------:R-:W-:-:S04]  /*6aa0*/  IMAD.WIDE.U32 R6, P0, R5, R15, R6 ;  /* 0x0000000f05067225 */ /* 0x000fc80007800006 */
[----:B------:R-:W-:-:S04]  /*6ab0*/  IMAD.WIDE.U32 R4, R5, R14, RZ ;  /* 0x0000000e05047225 */ /* 0x000fc800078e00ff */
[----:B------:R-:W-:Y:S01]  /*6ac0*/  IMAD.MOV.U32 R4, RZ, RZ, R7 ;  /* 0x000000ffff047224 */ /* 0x000fe200078e0007 */
[----:B------:R-:W-:Y:S01]  /*6ad0*/  IADD3 RZ, P1, R5, R6, RZ ;  /* 0x0000000605ff7210 */ /* 0x000fe20007f3e0ff */
[----:B------:R-:W-:-:S04]  /*6ae0*/  IMAD.X R5, RZ, RZ, RZ, P0 ;  /* 0x000000ffff057224 */ /* 0x000fc800000e06ff */
[----:B------:R-:W-:-:S04]  /*6af0*/  IMAD.WIDE.U32.X R4, R23, R15, R4, P1 ;  /* 0x0000000f17047225 */ /* 0x000fc800008e0404 */
[----:B------:R-:W-:Y:S02]  /*6b00*/  IMAD.MOV.U32 R6, RZ, RZ, R4 ;  /* 0x000000ffff067224 */ /* 0x000fe400078e0004 */
[----:B------:R-:W-:-:S07]  /*6b10*/  IMAD.MOV.U32 R22, RZ, RZ, R5 ;  /* 0x000000ffff167224 */ /* 0x000fce00078e0005 */
.L_x_143:
[----:B------:R-:W-:Y:S01]  /*6b20*/  ULDC UR4, c[0x0][0x154] ;  /* 0x0000550000047ab9 */ /* 0x000fe20000000800 */
[----:B------:R-:W1:Y:S01]  /*6b30*/  LDC R7, c[0x0][0x148] ;  /* 0x00005200ff077b82 */ /* 0x000e620000000800 */
[----:B------:R-:W-:Y:S01]  /*6b40*/  FMUL R14, R18, UR4 ;  /* 0x00000004120e7c20 */ /* 0x000fe20008400000 */
[----:B------:R-:W-:Y:S02]  /*6b50*/  ISETP.NE.AND P2, PT, R2, 0x1, PT ;  /* 0x000000010200780c */ /* 0x000fe40003f45270 */
[-CC-:B------:R-:W-:Y:S02]  /*6b60*/  SHF.R.U64 R18, R6, R21.reuse, R22.reuse ;  /* 0x0000001506127219 */ /* 0x180fe40000001216 */
[----:B------:R-:W-:Y:S01]  /*6b70*/  SHF.R.U32.HI R21, RZ, R21, R22 ;  /* 0x00000015ff157219 */ /* 0x000fe20000011616 */
[----:B------:R-:W2:Y:S01]  /*6b80*/  F2I.U32.TRUNC.NTZ R14, R14 ;  /* 0x0000000e000e7305 */ /* 0x000ea2000020f000 */
[----:B------:R-:W3:Y:S01]  /*6b90*/  LDC.64 R4, c[0x0][0x8c8] ;  /* 0x00023200ff047b82 */ /* 0x000ee20000000a00 */
[----:B------:R-:W-:-:S05]  /*6ba0*/  IADD3 R23, P0, RZ, -R18, RZ ;  /* 0x80000012ff177210 */ /* 0x000fca0007f1e0ff */
[----:B------:R-:W-:Y:S02]  /*6bb0*/  IMAD.X R21, RZ, RZ, ~R21, P0 ;  /* 0x000000ffff157224 */ /* 0x000fe400000e0e15 */
[----:B------:R-:W4:Y:S01]  /*6bc0*/  LDC R22, c[0x0][0x8c0] ;  /* 0x00023000ff167b82 */ /* 0x000f220000000800 */
[----:B--2---:R-:W-:-:S07]  /*6bd0*/  IMAD.MOV R15, RZ, RZ, -R14 ;  /* 0x000000ffff0f7224 */ /* 0x004fce00078e0a0e */
[----:B------:R-:W2:Y:S01]  /*6be0*/  LDC R27, c[0x0][0x900] ;  /* 0x00024000ff1b7b82 */ /* 0x000ea20000000800 */
[----:B-1----:R-:W-:-:S07]  /*6bf0*/  @P2 IMAD R13, R7, R15, R20 ;  /* 0x0000000f070d2224 */ /* 0x002fce00078e0214 */
[----:B------:R-:W1:Y:S01]  /*6c00*/  LDC.64 R14, c[0x0][0x8e8] ;  /* 0x00023a00ff0e7b82 */ /* 0x000e620000000a00 */
[----:B---3--:R-:W-:-:S04]  /*6c10*/  IMAD R6, R21, R4, RZ ;  /* 0x0000000415067224 */ /* 0x008fc800078e02ff */
[C---:B------:R-:W-:Y:S02]  /*6c20*/  IMAD R7, R23.reuse, R5, R6 ;  /* 0x0000000517077224 */ /* 0x040fe400078e0206 */
[----:B------:R-:W-:Y:S01]  /*6c30*/  IMAD.WIDE.U32 R4, R23, R4, R16 ;  /* 0x0000000417047225 */ /* 0x000fe200078e0010 */
[----:B------:R-:W3:Y:S03]  /*6c40*/  LDC R6, c[0x0][0x8b0] ;  /* 0x00022c00ff067b82 */ /* 0x000ee60000000800 */
[----:B------:R-:W-:-:S05]  /*6c50*/  IMAD.IADD R5, R5, 0x1, R7 ;  /* 0x0000000105057824 */ /* 0x000fca00078e0207 */
[-CC-:B----4-:R-:W-:Y:S01]  /*6c60*/  SHF.R.U64 R26, R4, R22.reuse, R5.reuse ;  /* 0x00000016041a7219 */ /* 0x190fe20000001205 */
[----:B------:R-:W4:Y:S01]  /*6c70*/  LDC R25, c[0x0][0x8f0] ;  /* 0x00023c00ff197b82 */ /* 0x000f220000000800 */
[----:B------:R-:W-:Y:S02]  /*6c80*/  SHF.R.U32.HI R5, RZ, R22, R5 ;  /* 0x00000016ff057219 */ /* 0x000fe40000011605 */
[----:B-1----:R-:W-:-:S05]  /*6c90*/  ISETP.NE.U32.AND P0, PT, R14, RZ, PT ;  /* 0x000000ff0e00720c */ /* 0x002fca0003f05070 */
[----:B------:R-:W1:Y:S01]  /*6ca0*/  LDC R24, c[0x0][0x8e0] ;  /* 0x00023800ff187b82 */ /* 0x000e620000000800 */
[----:B------:R-:W-:Y:S02]  /*6cb0*/  ISETP.NE.AND.EX P0, PT, R15, RZ, PT, P0 ;  /* 0x000000ff0f00720c */ /* 0x000fe40003f05300 */
[----:B---3--:R-:W-:-:S05]  /*6cc0*/  SHF.R.U64 R23, R26, R6, R5 ;  /* 0x000000061a177219 */ /* 0x008fca0000001205 */
[----:B------:R-:W3:Y:S01]  /*6cd0*/  LDC R22, c[0x0][0x8b8] ;  /* 0x00022e00ff167b82 */ /* 0x000ee20000000800 */
[----:B------:R-:W-:-:S04]  /*6ce0*/  SHF.R.U32.HI R4, RZ, R6, R5 ;  /* 0x00000006ff047219 */ /* 0x000fc80000011605 */
[-CC-:B--2---:R-:W-:Y:S02]  /*6cf0*/  SHF.R.U64 R21, R23, R27.reuse, R4.reuse ;  /* 0x0000001b17157219 */ /* 0x184fe40000001204 */
[----:B------:R-:W-:Y:S01]  /*6d00*/  SHF.R.U32.HI R27, RZ, R27, R4 ;  /* 0x0000001bff1b7219 */ /* 0x000fe20000011604 */
[----:B------:R-:W2:Y:S02]  /*6d10*/  LDC R20, c[0x0][0x8a8] ;  /* 0x00022a00ff147b82 */ /* 0x000ea40000000800 */
[----:B------:R-:W-:Y:S02]  /*6d20*/  IMAD.MOV.U32 R4, RZ, RZ, R21 ;  /* 0x000000ffff047224 */ /* 0x000fe400078e0015 */
[----:B------:R-:W-:Y:S01]  /*6d30*/  IMAD.MOV.U32 R5, RZ, RZ, R27 ;  /* 0x000000ffff057224 */ /* 0x000fe200078e001b */
[----:B----4-:R-:W-:Y:S06]  /*6d40*/  @!P0 BRA `(.L_x_144) ;  /* 0x0000000000288947 */ /* 0x010fec0003800000 */
[----:B------:R-:W4:Y:S02]  /*6d50*/  LDC R4, c[0x0][0x8f4] ;  /* 0x00023d00ff047b82 */ /* 0x000f240000000800 */
[----:B----4-:R-:W-:-:S05]  /*6d60*/  IADD3 R5, P0, R21, R4, RZ ;  /* 0x0000000415057210 */ /* 0x010fca0007f1e0ff */
[----:B------:R-:W-:-:S04]  /*6d70*/  IMAD.X R27, RZ, RZ, R27, P0 ;  /* 0x000000ffff1b7224 */ /* 0x000fc800000e061b */
[----:B------:R-:W-:-:S04]  /*6d80*/  IMAD.WIDE.U32 R6, R27, R14, RZ ;  /* 0x0000000e1b067225 */ /* 0x000fc800078e00ff */
[----:B------:R-:W-:-:S04]  /*6d90*/  IMAD.WIDE.U32 R6, P0, R5, R15, R6 ;  /* 0x0000000f05067225 */ /* 0x000fc80007800006 */
[----:B------:R-:W-:Y:S01]  /*6da0*/  IMAD.WIDE.U32 R4, R5, R14, RZ ;  /* 0x0000000e05047225 */ /* 0x000fe200078e00ff */
[----:B------:R-:W-:-:S04]  /*6db0*/  MOV R4, R7 ;  /* 0x0000000700047202 */ /* 0x000fc80000000f00 */
[----:B------:R-:W-:Y:S01]  /*6dc0*/  IADD3 RZ, P1, R5, R6, RZ ;  /* 0x0000000605ff7210 */ /* 0x000fe20007f3e0ff */
[----:B------:R-:W-:-:S04]  /*6dd0*/  IMAD.X R5, RZ, RZ, RZ, P0 ;  /* 0x000000ffff057224 */ /* 0x000fc800000e06ff */
[----:B------:R-:W-:-:S08]  /*6de0*/  IMAD.WIDE.U32.X R4, R27, R15, R4, P1 ;  /* 0x0000000f1b047225 */ /* 0x000fd000008e0404 */
.L_x_144:
[----:B------:R-:W-:Y:S02]  /*6df0*/  SHF.R.U64 R25, R4, R25, R5 ;  /* 0x0000001904197219 */ /* 0x000fe40000001205 */
[----:B------:R-:W-:Y:S02]  /*6e00*/  LOP3.LUT R4, R23, R12, RZ, 0xc0, !PT ;  /* 0x0000000c17047212 */ /* 0x000fe400078ec0ff */
[----:B------:R-:W-:Y:S01]  /*6e10*/  LOP3.LUT R6, R26, R11, RZ, 0xc0, !PT ;  /* 0x0000000b1a067212 */ /* 0x000fe200078ec0ff */
[----:B------:R-:W-:Y:S02]  /*6e20*/  IMAD.MOV R5, RZ, RZ, -R25 ;  /* 0x000000ffff057224 */ /* 0x000fe400078e0a19 */
[----:B------:R-:W-:Y:S02]  /*6e30*/  IMAD R4, R9, R25, R4 ;  /* 0x0000001909047224 */ /* 0x000fe400078e0204 */
[----:B-1----:R-:W-:Y:S02]  /*6e40*/  IMAD R21, R5, R24, R21 ;  /* 0x0000001805157224 */ /* 0x002fe400078e0215 */
[----:B---3--:R-:W-:-:S02]  /*6e50*/  IMAD R13, R4, R22, R13 ;  /* 0x00000016040d7224 */ /* 0x008fc400078e020d */
[----:B--2---:R-:W-:Y:S02]  /*6e60*/  IMAD R6, R21, R20, R6 ;  /* 0x0000001415067224 */ /* 0x004fe400078e0206 */
[----:B------:R-:W-:-:S03]  /*6e70*/  IMAD.MOV.U32 R4, RZ, RZ, 0x1 ;  /* 0x00000001ff047424 */ /* 0x000fc600078e00ff */
[----:B------:R-:W-:Y:S02]  /*6e80*/  SEL R20, R6, R13, !P2 ;  /* 0x0000000d06147207 */ /* 0x000fe40005000000 */
[----:B------:R-:W-:Y:S01]  /*6e90*/  SEL R21, R13, R6, !P2 ;  /* 0x000000060d157207 */ /* 0x000fe20005000000 */
[----:B------:R-:W-:-:S07]  /*6ea0*/  IMAD.MOV.U32 R13, RZ, RZ, R18 ;  /* 0x000000ffff0d7224 */ /* 0x000fce00078e0012 */
.L_x_142:
[----:B------:R-:W-:-:S13]  /*6eb0*/  LOP3.LUT P0, RZ, R4, 0xff, RZ, 0xc0, !PT ;  /* 0x000000ff04ff7812 */ /* 0x000fda000780c0ff */
[----:B------:R-:W-:Y:S05]  /*6ec0*/  @P0 BRA `(.L_x_145) ;  /* 0xfffffff000580947 */ /* 0x000fea000383ffff */
.L_x_113:
[----:B------:R-:W-:-:S13]  /*6ed0*/  ELECT P0, URZ, PT ;  /* 0x00000000003f782f */ /* 0x000fda0003800000 */
[----:B------:R-:W-:Y:S05]  /*6ee0*/  @!P0 BRA `(.L_x_14) ;  /* 0x0000001000948947 */ /* 0x000fea0003800000 */
[----:B------:R-:W-:-:S04]  /*6ef0*/  LOP3.LUT R19, R19, 0x2, RZ, 0xfc, !PT ;  /* 0x0000000213137812 */ /* 0x000fc800078efcff */
[----:B------:R-:W-:-:S13]  /*6f00*/  ISETP.NE.AND P1, PT, R19, 0x3, PT ;  /* 0x000000031300780c */ /* 0x000fda0003f25270 */
[----:B------:R-:W-:Y:S05]  /*6f10*/  @!P1 BRA `(.L_x_146) ;  /* 0x0000000000049947 */ /* 0x000fea0003800000 */
[----:B------:R-:W-:Y:S01]  /*6f20*/  BPT.TRAP 0x1 ;  /* 0x000000040000795c */ /* 0x000fe20000300000 */
.L_x_146:
[----:B--2--5:R-:W-:Y:S01]  /*6f30*/  IMAD.U32 R3, RZ, RZ, UR36 ;  /* 0x00000024ff037e24 */ /* 0x024fe2000f8e00ff */
[----:B------:R-:W-:Y:S02]  /*6f40*/  MOV R2, 0x400 ;  /* 0x0000040000027802 */ /* 0x000fe40000000f00 */
[----:B------:R-:W-:Y:S02]  /*6f50*/  SHF.L.U32 R0, R8, 0x1f, RZ ;  /* 0x0000001f08007819 */ /* 0x000fe400000006ff */
[----:B------:R-:W-:-:S04]  /*6f60*/  LEA R3, R3, R2, 0x18 ;  /* 0x0000000203037211 */ /* 0x000fc800078ec0ff */
[----:B------:R-:W2:Y:S02]  /*6f70*/  SYNCS.PHASECHK.TRANS64.TRYWAIT P0, [R3+URZ+0x80], R0 ;  /* 0x00008000030075a7 */ /* 0x000ea4000800017f */
[----:B--2---:R-:W-:Y:S05]  /*6f80*/  @!P0 BRA `(.L_x_147) ;  /* 0x00000014006c8947 */ /* 0x004fea0003800000 */
.L_x_182:
[----:B------:R-:W-:Y:S05]  /*6f90*/  @!P1 BRA `(.L_x_148) ;  /* 0x0000000000049947 */ /* 0x000fea0003800000 */
[----:B------:R-:W-:Y:S01]  /*6fa0*/  BPT.TRAP 0x1 ;  /* 0x000000040000795c */ /* 0x000fe20000300000 */
.L_x_148:
[----:B------:R-:W5:Y:S02]  /*6fb0*/  SYNCS.PHASECHK.TRANS64.TRYWAIT P0, [R3+URZ+0x88], R0 ;  /* 0x00008800030075a7 */ /* 0x000f64000800017f */
[----:B-----5:R-:W-:Y:S05]  /*6fc0*/  @!P0 BRA `(.L_x_149) ;  /* 0x0000001400708947 */ /* 0x020fea0003800000 */
.L_x_183:
[----:B------:R-:W-:Y:S05]  /*6fd0*/  @!P1 BRA `(.L_x_150) ;  /* 0x0000000000049947 */ /* 0x000fea0003800000 */
[----:B------:R-:W-:Y:S01]  /*6fe0*/  BPT.TRAP 0x1 ;  /* 0x000000040000795c */ /* 0x000fe20000300000 */
.L_x_150:
[----:B------:R-:W5:Y:S02]  /*6ff0*/  SYNCS.PHASECHK.TRANS64.TRYWAIT P0, [R3+URZ+0x90], R0 ;  /* 0x00009000030075a7 */ /* 0x000f64000800017f */
[----:B-----5:R-:W-:Y:S05]  /*7000*/  @!P0 BRA `(.L_x_151) ;  /* 0x0000001400748947 */ /* 0x020fea0003800000 */
.L_x_184:
[----:B------:R-:W-:Y:S05]  /*7010*/  @!P1 BRA `(.L_x_152) ;  /* 0x0000000000049947 */ /* 0x000fea0003800000 */
[----:B------:R-:W-:Y:S01]  /*7020*/  BPT.TRAP 0x1 ;  /* 0x000000040000795c */ /* 0x000fe20000300000 */
.L_x_152:
[----:B------:R-:W-:-:S07]  /*7030*/  SHF.L.U32 R8, R8, 0x1f, RZ ;  /* 0x0000001f08087819 */ /* 0x000fce00000006ff */
.L_x_153:
[----:B------:R1:W1:Y:S02]  /*7040*/  SYNCS.PHASECHK.TRANS64.TRYWAIT P0, [R3+URZ+0x98], R8 ;  /* 0x00009808030075a7 */ /* 0x000264000800017f */
[----:B-1----:R-:W-:Y:S05]  /*7050*/  @!P0 NANOSLEEP.SYNCS 0x989680 ;  /* 0x009896800000895d */ /* 0x002fea0003900000 */
[----:B------:R-:W1:Y:S02]  /*7060*/  @!P0 SYNCS.PHASECHK.TRANS64 P0, [R3+URZ+0x98], R8 ;  /* 0x00009808030085a7 */ /* 0x000e64000800007f */
[----:B-1----:R-:W-:Y:S05]  /*7070*/  @P0 BRA `(.L_x_14) ;  /* 0x0000001000300947 */ /* 0x002fea0003800000 */
[----:B------:R-:W-:Y:S05]  /*7080*/  BRA `(.L_x_153) ;  /* 0xfffffffc00ec7947 */ /* 0x000fea000383ffff */
.L_x_108:
[----:B------:R-:W-:Y:S01]  /*7090*/  LOP3.LUT P0, RZ, R8, 0xff, RZ, 0xc0, !PT ;  /* 0x000000ff08ff7812 */ /* 0x000fe2000780c0ff */
[----:B------:R-:W-:Y:S02]  /*70a0*/  IMAD.MOV.U32 R0, RZ, RZ, 0x1 ;  /* 0x00000001ff007424 */ /* 0x000fe400078e00ff */
[----:B------:R-:W-:-:S10]  /*70b0*/  IMAD.MOV.U32 R12, RZ, RZ, RZ ;  /* 0x000000ffff0c7224 */ /* 0x000fd400078e00ff */
[----:B------:R-:W-:Y:S05]  /*70c0*/  @!P0 BRA `(.L_x_154) ;  /* 0x0000000c00208947 */ /* 0x000fea0003800000 */
[----:B------:R-:W2:Y:S01]  /*70d0*/  LDC R0, c[0x0][0x28c] ;  /* 0x0000a300ff007b82 */ /* 0x000ea20000000800 */
[----:B------:R-:W-:Y:S01]  /*70e0*/  ULDC UR7, c[0x0][0x900] ;  /* 0x0002400000077ab9 */ /* 0x000fe20000000800 */
[----:B------:R-:W-:Y:S01]  /*70f0*/  UMOV UR8, 0xffffffff ;  /* 0xffffffff00087882 */ /* 0x000fe20000000000 */
[----:B------:R-:W-:Y:S01]  /*7100*/  BSSY B0, `(.L_x_154) ;  /* 0x00000c4000007945 */ /* 0x000fe20003800000 */
[----:B-1----:R-:W-:Y:S01]  /*7110*/  USHF.L.U32 UR4, UR36, 0x6, URZ ;  /* 0x0000000624047899 */ /* 0x002fe2000800063f */
[----:B------:R-:W-:Y:S01]  /*7120*/  IMAD.MOV.U32 R10, RZ, RZ, 0x1 ;  /* 0x00000001ff0a7424 */ /* 0x000fe200078e00ff */
[----:B------:R-:W-:Y:S01]  /*7130*/  USHF.L.U32 UR5, UR36, 0xc, URZ ;  /* 0x0000000c24057899 */ /* 0x000fe2000800063f */
[----:B------:R-:W-:Y:S01]  /*7140*/  LOP3.LUT R9, R22, 0x2, RZ, 0xfc, !PT ;  /* 0x0000000216097812 */ /* 0x000fe200078efcff */
[----:B------:R-:W-:Y:S01]  /*7150*/  USHF.L.U32 UR8, UR8, UR7, URZ ;  /* 0x0000000708087299 */ /* 0x000fe2000800063f */
[----:B------:R-:W-:Y:S01]  /*7160*/  IMAD.MOV.U32 R12, RZ, RZ, RZ ;  /* 0x000000ffff0c7224 */ /* 0x000fe200078e00ff */
[----:B------:R-:W-:Y:S01]  /*7170*/  ULDC UR6, c[0x0][0x8a8] ;  /* 0x00022a0000067ab9 */ /* 0x000fe20000000800 */
[----:B------:R-:W-:Y:S01]  /*7180*/  UMOV UR9, 0x1 ;  /* 0x0000000100097882 */ /* 0x000fe20000000000 */
[----:B------:R-:W-:-:S02]  /*7190*/  ULOP3.LUT UR4, UR4, 0x40, URZ, 0xc0, !UPT ;  /* 0x0000004004047892 */ /* 0x000fc4000f8ec03f */
[----:B------:R-:W-:Y:S02]  /*71a0*/  ULOP3.LUT UR5, UR5, 0x1000, URZ, 0xc0, !UPT ;  /* 0x0000100005057892 */ /* 0x000fe4000f8ec03f */
[----:B------:R-:W-:Y:S02]  /*71b0*/  UIADD3 UR17, UR6, -0x1, URZ ;  /* 0xffffffff06117890 */ /* 0x000fe4000fffe03f */
[----:B------:R-:W-:Y:S02]  /*71c0*/  USHF.L.U32 UR19, UR9, UR7, URZ ;  /* 0x0000000709137299 */ /* 0x000fe4000800063f */
[----:B------:R-:W-:Y:S01]  /*71d0*/  ULOP3.LUT UR18, URZ, UR8, URZ, 0x33, !UPT ;  /* 0x000000083f127292 */ /* 0x000fe2000f8e333f */
[----:B------:R-:W-:Y:S01]  /*71e0*/  ULDC.64 UR22, c[0x0][0x198] ;  /* 0x0000660000167ab9 */ /* 0x000fe20000000a00 */
[----:B--2---:R-:W-:-:S05]  /*71f0*/  VIADD R0, R0, 0x3f ;  /* 0x0000003f00007836 */ /* 0x004fca0000000000 */
[----:B------:R-:W-:-:S04]  /*7200*/  SHF.R.S32.HI R3, RZ, 0x1f, R0 ;  /* 0x0000001fff037819 */ /* 0x000fc80000011400 */
[----:B------:R-:W-:Y:S01]  /*7210*/  LEA.HI R3, R3, R0, RZ, 0x6 ;  /* 0x0000000003037211 */ /* 0x000fe200078f30ff */
[----:B------:R-:W-:-:S03]  /*7220*/  IMAD.MOV.U32 R0, RZ, RZ, 0x1 ;  /* 0x00000001ff007424 */ /* 0x000fc600078e00ff */
[----:B------:R-:W-:-:S05]  /*7230*/  SHF.R.S32.HI R3, RZ, 0x6, R3 ;  /* 0x00000006ff037819 */ /* 0x000fca0000011403 */
[----:B------:R-:W-:-:S07]  /*7240*/  VIADD R8, R3, 0x1 ;  /* 0x0000000103087836 */ /* 0x000fce0000000000 */
.L_x_165:
[----:B------:R-:W-:-:S03]  /*7250*/  UMOV UR6, 0xffffffff ;  /* 0xffffffff00067882 */ /* 0x000fc60000000000 */
[----:B------:R-:W-:Y:S05]  /*7260*/  BRA.DIV UR6, `(.L_x_155) ;  /* 0x0000001206f07947 */ /* 0x000fea000b800000 */
[----:B------:R-:W-:-:S13]  /*7270*/  ELECT P6, URZ, PT ;  /* 0x00000000003f782f */ /* 0x000fda00038c0000 */
.L_x_187:
[----:B------:R-:W1:Y:S01]  /*7280*/  LDC R4, c[0x0][0x28c] ;  /* 0x0000a300ff047b82 */ /* 0x000e620000000800 */
[----:B------:R-:W-:Y:S01]  /*7290*/  BSSY B1, `(.L_x_156) ;  /* 0x0000038000017945 */ /* 0x000fe20003800000 */
[----:B-1----:R-:W-:-:S13]  /*72a0*/  ISETP.LT.OR P6, PT, R4, 0x1, !P6 ;  /* 0x000000010400780c */ /* 0x002fda00077c1670 */
[----:B------:R-:W-:Y:S05]  /*72b0*/  @P6 BRA `(.L_x_157) ;  /* 0x0000000000d46947 */ /* 0x000fea0003800000 */
[----:B------:R-:W-:Y:S01]  /*72c0*/  LEA R20, R20, UR4, 0x7 ;  /* 0x0000000414147c11 */ /* 0x000fe2000f8e38ff */
[----:B------:R-:W-:Y:S01]  /*72d0*/  IMAD.SHL.U32 R21, R21, 0x80, RZ ;  /* 0x0000008015157824 */ /* 0x000fe200078e00ff */
[----:B------:R-:W-:Y:S01]  /*72e0*/  MOV R19, RZ ;  /* 0x000000ff00137202 */ /* 0x000fe20000000f00 */
[----:B------:R-:W-:Y:S02]  /*72f0*/  IMAD.MOV.U32 R4, RZ, RZ, R8 ;  /* 0x000000ffff047224 */ /* 0x000fe400078e0008 */
[----:B------:R-:W-:Y:S02]  /*7300*/  IMAD.MOV.U32 R5, RZ, RZ, R0 ;  /* 0x000000ffff057224 */ /* 0x000fe400078e0000 */
[----:B------:R-:W-:-:S07]  /*7310*/  IMAD.MOV.U32 R6, RZ, RZ, R12 ;  /* 0x000000ffff067224 */ /* 0x000fce00078e000c */
.L_x_160:
[----:B------:R-:W1:Y:S01]  /*7320*/  S2R R14, SR_CgaCtaId ;  /* 0x00000000000e7919 */ /* 0x000e620000008800 */
[----:B------:R-:W-:Y:S02]  /*7330*/  MOV R7, 0x400 ;  /* 0x0000040000077802 */ /* 0x000fe40000000f00 */
[----:B------:R-:W-:-:S13]  /*7340*/  LOP3.LUT P1, RZ, R18, 0x7f, RZ, 0xc0, !PT ;  /* 0x0000007f12ff7812 */ /* 0x000fda000782c0ff */
[----:B------:R-:W2:Y:S01]  /*7350*/  @!P1 LDC R11, c[0x0][0x500] ;  /* 0x00014000ff0b9b82 */ /* 0x000ea20000000800 */
[----:B-1----:R-:W-:Y:S02]  /*7360*/  LEA R15, R14, R7, 0x18 ;  /* 0x000000070e0f7211 */ /* 0x002fe400078ec0ff */
[----:B------:R-:W-:-:S03]  /*7370*/  SHF.L.U32 R7, R5, 0x1f, RZ ;  /* 0x0000001f05077819 */ /* 0x000fc600000006ff */
[----:B------:R-:W-:-:S04]  /*7380*/  IMAD R14, R6, 0x8, R15 ;  /* 0x00000008060e7824 */ /* 0x000fc800078e020f */
[----:B------:R-:W1:Y:S02]  /*7390*/  SYNCS.PHASECHK.TRANS64.TRYWAIT P0, [R14+URZ+0x30], R7 ;  /* 0x000030070e0075a7 */ /* 0x000e64000800017f */
[----:B-12---:R-:W-:Y:S05]  /*73a0*/  @!P0 BRA `(.L_x_158) ;  /* 0x0000001000c08947 */ /* 0x006fea0003800000 */
.L_x_188:
[----:B-1----:R-:W-:Y:S01]  /*73b0*/  PRMT R7, R9, 0x9910, RZ ;  /* 0x0000991009077816 */ /* 0x002fe200000000ff */
[----:B------:R1:W-:Y:S03]  /*73c0*/  @!P1 SYNCS.ARRIVE.TRANS64 RZ, [R14+URZ], R11 ;  /* 0x0000000b0eff99a7 */ /* 0x0003e6000800003f */
[----:B------:R-:W-:-:S13]  /*73d0*/  ISETP.NE.AND P0, PT, R7, 0x2, PT ;  /* 0x000000020700780c */ /* 0x000fda0003f05270 */
[----:B-1----:R-:W-:Y:S05]  /*73e0*/  @P0 BRA `(.L_x_159) ;  /* 0x0000000000040947 */ /* 0x002fea0003800000 */
[----:B------:R-:W-:Y:S01]  /*73f0*/  BPT.TRAP 0x1 ;  /* 0x000000040000795c */ /* 0x000fe20000300000 */
.L_x_159:
[C---:B------:R-:W-:Y:S01]  /*7400*/  LEA R7, R6.reuse, UR5, 0xd ;  /* 0x0000000506077c11 */ /* 0x040fe2000f8e68ff */
[--C-:B------:R-:W-:Y:S01]  /*7410*/  IMAD R11, R6, 0x4000, R15.reuse ;  /* 0x00004000060b7824 */ /* 0x100fe200078e020f */
[----:B------:R-:W-:Y:S01]  /*7420*/  R2UR UR9, R14 ;  /* 0x000000000e0972ca */ /* 0x000fe200000e0000 */
[----:B------:R-:W-:Y:S01]  /*7430*/  VIADD R4, R4, 0xffffffff ;  /* 0xffffffff04047836 */ /* 0x000fe20000000000 */
[----:B------:R-:W-:Y:S01]  /*7440*/  UIADD3 UR6, UP0, UR22, 0xf0, URZ ;  /* 0x000000f016067890 */ /* 0x000fe2000ff1e03f */
[----:B------:R-:W-:Y:S01]  /*7450*/  IMAD R7, R7, 0x2, R15 ;  /* 0x0000000207077824 */ /* 0x000fe200078e020f */
[----:B------:R-:W-:Y:S01]  /*7460*/  R2UR UR7, R11 ;  /* 0x000000000b0772ca */ /* 0x000fe200000e0000 */
[----:B------:R-:W-:Y:S01]  /*7470*/  UIADD3 UR24, UP1, UR22, 0x1f0, URZ ;  /* 0x000001f016187890 */ /* 0x000fe2000ff3e03f */
[----:B------:R-:W-:Y:S01]  /*7480*/  R2UR UR11, R21 ;  /* 0x00000000150b72ca */ /* 0x000fe200000e0000 */
[----:B------:R-:W-:Y:S01]  /*7490*/  VIADD R6, R6, 0x1 ;  /* 0x0000000106067836 */ /* 0x000fe20000000000 */
[----:B------:R-:W-:Y:S01]  /*74a0*/  R2UR UR8, R7 ;  /* 0x00000000070872ca */ /* 0x000fe200000e0000 */
[----:B------:R-:W-:Y:S01]  /*74b0*/  UIADD3.X UR25, URZ, UR23, URZ, UP1, !UPT ;  /* 0x000000173f197290 */ /* 0x000fe20008ffe43f */
[----:B------:R-:W-:Y:S01]  /*74c0*/  R2UR UR10, R19 ;  /* 0x00000000130a72ca */ /* 0x000fe200000e0000 */
[----:B------:R-:W-:Y:S01]  /*74d0*/  UMOV UR14, 0x0 ;  /* 0x00000000000e7882 */ /* 0x000fe20000000000 */
[----:B------:R-:W-:Y:S01]  /*74e0*/  R2UR UR12, R13 ;  /* 0x000000000d0c72ca */ /* 0x000fe200000e0000 */
[----:B------:R-:W-:Y:S01]  /*74f0*/  UMOV UR15, 0x10000000 ;  /* 0x10000000000f7882 */ /* 0x000fe20000000000 */
[----:B------:R-:W-:Y:S01]  /*7500*/  R2UR UR20, R20 ;  /* 0x00000000141472ca */ /* 0x000fe200000e0000 */
[----:B------:R-:W-:Y:S01]  /*7510*/  UMOV UR21, 0x30000 ;  /* 0x0003000000157882 */ /* 0x000fe20000000000 */
[----:B------:R-:W-:Y:S01]  /*7520*/  ISETP.GT.AND P1, PT, R4, 0x1, PT ;  /* 0x000000010400780c */ /* 0x000fe20003f24270 */
[----:B------:R-:W-:Y:S01]  /*7530*/  UIADD3 UR13, UR7, 0x8400, URZ ;  /* 0x00008400070d7890 */ /* 0x000fe2000fffe03f */
[----:B------:R-:W-:Y:S01]  /*7540*/  ISETP.NE.AND P0, PT, R6, 0x6, PT ;  /* 0x000000060600780c */ /* 0x000fe20003f05270 */
[----:B------:R-:W-:Y:S01]  /*7550*/  UIADD3.X UR7, URZ, UR23, URZ, UP0, !UPT ;  /* 0x000000173f077290 */ /* 0x000fe200087fe43f */
[----:B------:R-:W-:Y:S01]  /*7560*/  VIADD R19, R19, 0x40 ;  /* 0x0000004013137836 */ /* 0x000fe20000000000 */
[----:B------:R-:W-:Y:S01]  /*7570*/  UIADD3 UR16, UR8, 0x20400, URZ ;  /* 0x0002040008107890 */ /* 0x000fe2000fffe03f */
[----:B------:R-:W-:-:S02]  /*7580*/  SEL R14, RZ, 0x1, P0 ;  /* 0x00000001ff0e7807 */ /* 0x000fc40000000000 */
[----:B------:R-:W-:Y:S01]  /*7590*/  UMOV UR8, UR13 ;  /* 0x0000000d00087c82 */ /* 0x000fe20008000000 */
[----:B------:R-:W-:Y:S02]  /*75a0*/  SEL R6, R6, RZ, P0 ;  /* 0x000000ff06067207 */ /* 0x000fe40000000000 */
[----:B------:R-:W-:Y:S01]  /*75b0*/  LOP3.LUT R5, R5, R14, RZ, 0x3c, !PT ;  /* 0x0000000e05057212 */ /* 0x000fe200078e3cff */
[----:B------:R1:W-:Y:S02]  /*75c0*/  UTMALDG.3D [UR8], [UR6], desc[UR14] ;  /* 0x00000e08060075b4 */ /* 0x0003e40008011000 */
[----:B-1----:R-:W-:Y:S01]  /*75d0*/  UMOV UR8, UR16 ;  /* 0x0000001000087c82 */ /* 0x002fe20008000000 */
[----:B------:R-:W-:Y:S02]  /*75e0*/  UMOV UR11, UR20 ;  /* 0x00000014000b7c82 */ /* 0x000fe40008000000 */
[----:B------:R1:W-:Y:S02]  /*75f0*/  UTMALDG.3D.MULTICAST [UR8], [UR24], UR21, desc[UR14] ;  /* 0x00000e08180073b4 */ /* 0x0003e40008011815 */
[----:B-1----:R-:W-:Y:S05]  /*7600*/  @P1 BRA `(.L_x_160) ;  /* 0xfffffffc00441947 */ /* 0x002fea000383ffff */
.L_x_157:
[----:B------:R-:W-:Y:S05]  /*7610*/  BSYNC B1 ;  /* 0x0000000000017941 */ /* 0x000fea0003800000 */
.L_x_156:
[----:B------:R-:W-:Y:S01]  /*7620*/  LOP3.LUT P1, RZ, R10, 0xff, RZ, 0xc0, !PT ;  /* 0x000000ff0aff7812 */ /* 0x000fe2000782c0ff */
[C---:B------:R-:W-:Y:S01]  /*7630*/  IMAD.IADD R12, R3.reuse, 0x1, R12 ;  /* 0x00000001030c7824 */ /* 0x040fe200078e020c */
[----:B------:R-:W-:Y:S01]  /*7640*/  ULDC.64 UR6, c[0x0][0x8f8] ;  /* 0x00023e0000067ab9 */ /* 0x000fe20000000a00 */
[C---:B------:R-:W-:Y:S01]  /*7650*/  ISETP.GE.U32.AND P2, PT, R3.reuse, 0x6, PT ;  /* 0x000000060300780c */ /* 0x040fe20003f46070 */
[----:B------:R-:W-:Y:S01]  /*7660*/  BSSY B1, `(.L_x_161) ;  /* 0x000006b000017945 */ /* 0x000fe20003800000 */
[----:B------:R-:W-:Y:S01]  /*7670*/  IMAD.MOV.U32 R21, RZ, RZ, -0x1 ;  /* 0xffffffffff157424 */ /* 0x000fe200078e00ff */
[----:B------:R-:W-:Y:S01]  /*7680*/  ISETP.GT.U32.AND P0, PT, R12, 0x5, PT ;  /* 0x000000050c00780c */ /* 0x000fe20003f04070 */
[----:B------:R-:W-:Y:S01]  /*7690*/  IMAD.MOV.U32 R20, RZ, RZ, -0x1 ;  /* 0xffffffffff147424 */ /* 0x000fe200078e00ff */
[----:B------:R-:W-:Y:S02]  /*76a0*/  MOV R13, 0xffffffff ;  /* 0xffffffff000d7802 */ /* 0x000fe40000000f00 */
[----:B------:R-:W-:-:S02]  /*76b0*/  ISETP.LT.U32.AND P0, PT, R3, 0x6, P0 ;  /* 0x000000060300780c */ /* 0x000fc40000701070 */
[----:B------:R-:W-:Y:S01]  /*76c0*/  PRMT R10, RZ, 0x7610, R10 ;  /* 0x00007610ff0a7816 */ /* 0x000fe2000000000a */
[----:B------:R-:W1:Y:S01]  /*76d0*/  @P1 S2R R5, SR_CgaCtaId ;  /* 0x0000000000051919 */ /* 0x000e620000008800 */
[----:B------:R-:W-:-:S04]  /*76e0*/  @P1 MOV R4, 0x400 ;  /* 0x0000040000041802 */ /* 0x000fc80000000f00 */
[----:B-1----:R-:W-:Y:S01]  /*76f0*/  @P1 LEA R6, R5, R4, 0x18 ;  /* 0x0000000405061211 */ /* 0x002fe200078ec0ff */
[----:B------:R-:W-:-:S03]  /*7700*/  IMAD.WIDE.U32 R4, R12, -0x55555555, RZ ;  /* 0xaaaaaaab0c047825 */ /* 0x000fc600078e00ff */
[----:B------:R1:W-:Y:S01]  /*7710*/  @P1 SYNCS.ARRIVE.TRANS64.A1T0 RZ, [R6+URZ+0xa8], RZ ;  /* 0x0000a8ff06ff19a7 */ /* 0x0003e2000810003f */
[----:B------:R-:W-:Y:S02]  /*7720*/  IADD3 R16, P1, R16, UR38, RZ ;  /* 0x0000002610107c10 */ /* 0x000fe4000ff3e0ff */
[----:B------:R-:W-:Y:S02]  /*7730*/  SHF.R.U32.HI R7, RZ, 0x2, R5 ;  /* 0x00000002ff077819 */ /* 0x000fe40000011605 */
[----:B------:R-:W-:Y:S02]  /*7740*/  SEL R5, RZ, 0x1, !P0 ;  /* 0x00000001ff057807 */ /* 0x000fe40004000000 */
[----:B------:R-:W-:Y:S01]  /*7750*/  IADD3.X R17, R17, UR37, RZ, P1, !PT ;  /* 0x0000002511117c10 */ /* 0x000fe20008ffe4ff */
[----:B------:R-:W-:Y:S01]  /*7760*/  IMAD R12, R7, -0x6, R12 ;  /* 0xfffffffa070c7824 */ /* 0x000fe200078e020c */
[----:B------:R-:W-:Y:S02]  /*7770*/  ISETP.GE.U32.AND P0, PT, R16, UR6, PT ;  /* 0x0000000610007c0c */ /* 0x000fe4000bf06070 */
[----:B------:R-:W-:-:S02]  /*7780*/  LOP3.LUT R0, R0, R5, RZ, 0x3c, !PT ;  /* 0x0000000500007212 */ /* 0x000fc400078e3cff */
[----:B------:R-:W-:Y:S02]  /*7790*/  ISETP.GE.U32.AND.EX P0, PT, R17, UR7, PT, P0 ;  /* 0x0000000711007c0c */ /* 0x000fe4000bf06100 */
[----:B------:R-:W-:Y:S02]  /*77a0*/  @P2 LOP3.LUT R0, R0, 0x1, R7, 0x78, !PT ;  /* 0x0000000100002812 */ /* 0x000fe400078e7807 */
[----:B------:R-:W-:-:S09]  /*77b0*/  PRMT R4, RZ, 0x7610, R4 ;  /* 0x00007610ff047816 */ /* 0x000fd20000000004 */
[----:B-1----:R-:W-:Y:S05]  /*77c0*/  @P0 BRA `(.L_x_162) ;  /* 0x0000000400500947 */ /* 0x002fea0003800000 */
[----:B------:R-:W1:Y:S01]  /*77d0*/  S2R R14, SR_CTAID.X ;  /* 0x00000000000e7919 */ /* 0x000e620000002500 */
[----:B------:R-:W-:Y:S01]  /*77e0*/  ULDC.64 UR6, c[0x0][0x8d0] ;  /* 0x0002340000067ab9 */ /* 0x000fe20000000a00 */
[----:B------:R-:W2:Y:S01]  /*77f0*/  LDC R15, c[0x0][0x144] ;  /* 0x00005100ff0f7b82 */ /* 0x000ea20000000800 */
[----:B------:R-:W-:Y:S01]  /*7800*/  ISETP.NE.U32.AND P0, PT, RZ, UR6, PT ;  /* 0x00000006ff007c0c */ /* 0x000fe2000bf05070 */
[----:B------:R-:W3:Y:S01]  /*7810*/  S2R R11, SR_CTAID.Y ;  /* 0x00000000000b7919 */ /* 0x000ee20000002600 */
[----:B------:R-:W-:Y:S01]  /*7820*/  ULDC UR8, c[0x0][0x150] ;  /* 0x0000540000087ab9 */ /* 0x000fe20000000800 */
[----:B------:R-:W-:Y:S01]  /*7830*/  ULDC UR9, c[0x0][0x8d8] ;  /* 0x0002360000097ab9 */ /* 0x000fe20000000800 */
[----:B------:R-:W-:Y:S01]  /*7840*/  ISETP.NE.AND.EX P0, PT, RZ, UR7, PT, P0 ;  /* 0x00000007ff007c0c */ /* 0x000fe2000bf05300 */
[----:B------:R-:W-:Y:S01]  /*7850*/  IMAD.MOV.U32 R4, RZ, RZ, R16 ;  /* 0x000000ffff047224 */ /* 0x000fe200078e0010 */
[----:B-1----:R-:W-:-:S05]  /*7860*/  I2FP.F32.U32 R5, R14 ;  /* 0x0000000e00057245 */ /* 0x002fca0000201000 */
[----:B------:R-:W-:Y:S01]  /*7870*/  FMUL R19, R5, UR8 ;  /* 0x0000000805137c20 */ /* 0x000fe20008400000 */
[----:B------:R-:W-:-:S05]  /*7880*/  IMAD.MOV.U32 R5, RZ, RZ, R17 ;  /* 0x000000ffff057224 */ /* 0x000fca00078e0011 */
[----:B---3--:R-:W-:Y:S05]  /*7890*/  @!P0 BRA `(.L_x_163) ;  /* 0x0000000000288947 */ /* 0x008fea0003800000 */
[----:B------:R-:W-:Y:S02]  /*78a0*/  ULDC UR8, c[0x0][0x8dc] ;  /* 0x0002370000087ab9 */ /* 0x000fe40000000800 */
[----:B------:R-:W-:-:S05]  /*78b0*/  IADD3 R5, P0, R16, UR8, RZ ;  /* 0x0000000810057c10 */ /* 0x000fca000ff1e0ff */
[----:B------:R-:W-:-:S04]  /*78c0*/  IMAD.X R13, RZ, RZ, R17, P0 ;  /* 0x000000ffff0d7224 */ /* 0x000fc800000e0611 */
[----:B------:R-:W-:-:S04]  /*78d0*/  IMAD.WIDE.U32 R6, R13, UR6, RZ ;  /* 0x000000060d067c25 */ /* 0x000fc8000f8e00ff */
[----:B------:R-:W-:-:S04]  /*78e0*/  IMAD.WIDE.U32 R6, P0, R5, UR7, R6 ;  /* 0x0000000705067c25 */ /* 0x000fc8000f800006 */
[----:B------:R-:W-:-:S04]  /*78f0*/  IMAD.WIDE.U32 R4, R5, UR6, RZ ;  /* 0x0000000605047c25 */ /* 0x000fc8000f8e00ff */
[----:B------:R-:W-:Y:S01]  /*7900*/  IMAD.MOV.U32 R4, RZ, RZ, R7 ;  /* 0x000000ffff047224 */ /* 0x000fe200078e0007 */
[----:B------:R-:W-:Y:S01]  /*7910*/  IADD3 RZ, P1, R5, R6, RZ ;  /* 0x0000000605ff7210 */ /* 0x000fe20007f3e0ff */
[----:B------:R-:W-:-:S04]  /*7920*/  IMAD.X R5, RZ, RZ, RZ, P0 ;  /* 0x000000ffff057224 */ /* 0x000fc800000e06ff */
[----:B------:R-:W-:-:S08]  /*7930*/  IMAD.WIDE.U32.X R4, R13, UR7, R4, P1 ;  /* 0x000000070d047c25 */ /* 0x000fd000088e0404 */
.L_x_163:
[--C-:B------:R-:W-:Y:S01]  /*7940*/  SHF.R.U64 R13, R4, UR9, R5.reuse ;  /* 0x00000009040d7c19 */ /* 0x100fe20008001205 */
[----:B------:R-:W1:Y:S01]  /*7950*/  F2I.U32.TRUNC.NTZ R19, R19 ;  /* 0x0000001300137305 */ /* 0x000e62000020f000 */
[----:B------:R-:W-:Y:S01]  /*7960*/  SHF.R.U32.HI R4, RZ, UR9, R5 ;  /* 0x00000009ff047c19 */ /* 0x000fe20008011605 */
[----:B------:R-:W-:Y:S01]  /*7970*/  ULDC.64 UR6, c[0x0][0x8c8] ;  /* 0x0002320000067ab9 */ /* 0x000fe20000000a00 */
[----:B------:R-:W-:Y:S01]  /*7980*/  IADD3 R7, P0, RZ, -R13, RZ ;  /* 0x8000000dff077210 */ /* 0x000fe20007f1e0ff */
[----:B------:R-:W-:Y:S01]  /*7990*/  ULDC.64 UR8, c[0x0][0x8e8] ;  /* 0x00023a0000087ab9 */ /* 0x000fe20000000a00 */
[----:B------:R-:W3:Y:S03]  /*79a0*/  LDC R20, c[0x0][0x148] ;  /* 0x00005200ff147b82 */ /* 0x000ee60000000800 */
[----:B------:R-:W-:Y:S01]  /*79b0*/  IMAD.X R4, RZ, RZ, ~R4, P0 ;  /* 0x000000ffff047224 */ /* 0x000fe200000e0e04 */
[----:B------:R-:W-:-:S03]  /*79c0*/  ISETP.NE.U32.AND P0, PT, RZ, UR8, PT ;  /* 0x00000008ff007c0c */ /* 0x000fc6000bf05070 */
[----:B------:R-:W-:Y:S01]  /*79d0*/  IMAD R6, R4, UR6, RZ ;  /* 0x0000000604067c24 */ /* 0x000fe2000f8e02ff */
[----:B------:R-:W-:Y:S01]  /*79e0*/  ISETP.NE.AND.EX P0, PT, RZ, UR9, PT, P0 ;  /* 0x00000009ff007c0c */ /* 0x000fe2000bf05300 */
[----:B------:R-:W-:Y:S01]  /*79f0*/  IMAD.WIDE.U32 R4, R7, UR6, R16 ;  /* 0x0000000607047c25 */ /* 0x000fe2000f8e0010 */
[----:B------:R-:W-:-:S03]  /*7a00*/  ULDC UR6, c[0x0][0x8c0] ;  /* 0x0002300000067ab9 */ /* 0x000fc60000000800 */
[----:B------:R-:W-:Y:S01]  /*7a10*/  IMAD R7, R7, UR7, R6 ;  /* 0x0000000707077c24 */ /* 0x000fe2000f8e0206 */
[----:B------:R-:W-:Y:S01]  /*7a20*/  ULDC UR7, c[0x0][0x154] ;  /* 0x0000550000077ab9 */ /* 0x000fe20000000800 */
[----:B-1----:R-:W-:Y:S02]  /*7a30*/  IMAD.MOV R6, RZ, RZ, -R19 ;  /* 0x000000ffff067224 */ /* 0x002fe400078e0a13 */
[----:B------:R-:W-:Y:S02]  /*7a40*/  IMAD.IADD R5, R5, 0x1, R7 ;  /* 0x0000000105057824 */ /* 0x000fe400078e0207 */
[----:B--2---:R-:W-:Y:S01]  /*7a50*/  IMAD R14, R15, R6, R14 ;  /* 0x000000060f0e7224 */ /* 0x004fe200078e020e */
[----:B------:R-:W-:Y:S02]  /*7a60*/  I2FP.F32.U32 R6, R11 ;  /* 0x0000000b00067245 */ /* 0x000fe40000201000 */
[--C-:B------:R-:W-:Y:S02]  /*7a70*/  SHF.R.U64 R15, R4, UR6, R5.reuse ;  /* 0x00000006040f7c19 */ /* 0x100fe40008001205 */
[----:B------:R-:W-:Y:S01]  /*7a80*/  SHF.R.U32.HI R4, RZ, UR6, R5 ;  /* 0x00000006ff047c19 */ /* 0x000fe20008011605 */
[----:B------:R-:W-:Y:S01]  /*7a90*/  FMUL R6, R6, UR7 ;  /* 0x0000000706067c20 */ /* 0x000fe20008400000 */
[----:B------:R-:W-:-:S02]  /*7aa0*/  ULDC UR6, c[0x0][0x8b0] ;  /* 0x00022c0000067ab9 */ /* 0x000fc40000000800 */
[--C-:B------:R-:W-:Y:S01]  /*7ab0*/  SHF.R.U64 R21, R15, UR6, R4.reuse ;  /* 0x000000060f157c19 */ /* 0x100fe20008001204 */
[----:B------:R1:W2:Y:S01]  /*7ac0*/  F2I.U32.TRUNC.NTZ R24, R6 ;  /* 0x0000000600187305 */ /* 0x0002a2000020f000 */
[----:B------:R-:W-:Y:S01]  /*7ad0*/  SHF.R.U32.HI R4, RZ, UR6, R4 ;  /* 0x00000006ff047c19 */ /* 0x000fe20008011604 */
[----:B------:R-:W-:-:S03]  /*7ae0*/  ULDC UR6, c[0x0][0x900] ;  /* 0x0002400000067ab9 */ /* 0x000fc60000000800 */
[--C-:B------:R-:W-:Y:S02]  /*7af0*/  SHF.R.U64 R19, R21, UR6, R4.reuse ;  /* 0x0000000615137c19 */ /* 0x100fe40008001204 */
[----:B------:R-:W-:-:S03]  /*7b00*/  SHF.R.U32.HI R23, RZ, UR6, R4 ;  /* 0x00000006ff177c19 */ /* 0x000fc60008011604 */
[----:B------:R-:W-:Y:S02]  /*7b10*/  IMAD.MOV.U32 R4, RZ, RZ, R19 ;  /* 0x000000ffff047224 */ /* 0x000fe400078e0013 */
[----:B------:R-:W-:Y:S01]  /*7b20*/  IMAD.MOV.U32 R5, RZ, RZ, R23 ;  /* 0x000000ffff057224 */ /* 0x000fe200078e0017 */
[----:B-1----:R-:W-:Y:S06]  /*7b30*/  @!P0 BRA `(.L_x_164) ;  /* 0x0000000000288947 */ /* 0x002fec0003800000 */
[----:B------:R-:W-:Y:S02]  /*7b40*/  ULDC UR6, c[0x0][0x8f4] ;  /* 0x00023d0000067ab9 */ /* 0x000fe40000000800 */
[----:B------:R-:W-:-:S05]  /*7b50*/  IADD3 R5, P0, R19, UR6, RZ ;  /* 0x0000000613057c10 */ /* 0x000fca000ff1e0ff */
[----:B------:R-:W-:-:S04]  /*7b60*/  IMAD.X R23, RZ, RZ, R23, P0 ;  /* 0x000000ffff177224 */ /* 0x000fc800000e0617 */
[----:B------:R-:W-:-:S04]  /*7b70*/  IMAD.WIDE.U32 R6, R23, UR8, RZ ;  /* 0x0000000817067c25 */ /* 0x000fc8000f8e00ff */
[----:B------:R-:W-:-:S04]  /*7b80*/  IMAD.WIDE.U32 R6, P0, R5, UR9, R6 ;  /* 0x0000000905067c25 */ /* 0x000fc8000f800006 */
[----:B------:R-:W-:Y:S01]  /*7b90*/  IMAD.WIDE.U32 R4, R5, UR8, RZ ;  /* 0x0000000805047c25 */ /* 0x000fe2000f8e00ff */
[----:B------:R-:W-:-:S04]  /*7ba0*/  MOV R4, R7 ;  /* 0x0000000700047202 */ /* 0x000fc80000000f00 */
[----:B------:R-:W-:Y:S01]  /*7bb0*/  IADD3 RZ, P1, R5, R6, RZ ;  /* 0x0000000605ff7210 */ /* 0x000fe20007f3e0ff */
[----:B------:R-:W-:-:S04]  /*7bc0*/  IMAD.X R5, RZ, RZ, RZ, P0 ;  /* 0x000000ffff057224 */ /* 0x000fc800000e06ff */
[----:B------:R-:W-:-:S08]  /*7bd0*/  IMAD.WIDE.U32.X R4, R23, UR9, R4, P1 ;  /* 0x0000000917047c25 */ /* 0x000fd000088e0404 */
.L_x_164:
[----:B------:R-:W-:Y:S01]  /*7be0*/  ISETP.NE.AND P0, PT, R2, 0x1, PT ;  /* 0x000000010200780c */ /* 0x000fe20003f05270 */
[----:B------:R-:W-:Y:S01]  /*7bf0*/  ULDC UR6, c[0x0][0x8f0] ;  /* 0x00023c0000067ab9 */ /* 0x000fe20000000800 */
[----:B------:R-:W-:Y:S01]  /*7c00*/  LOP3.LUT R21, R21, UR18, RZ, 0xc0, !PT ;  /* 0x0000001215157c12 */ /* 0x000fe2000f8ec0ff */
[----:B--2---:R-:W-:Y:S01]  /*7c10*/  IMAD.MOV R24, RZ, RZ, -R24 ;  /* 0x000000ffff187224 */ /* 0x004fe200078e0a18 */
[----:B------:R-:W-:Y:S01]  /*7c20*/  SHF.R.U64 R4, R4, UR6, R5 ;  /* 0x0000000604047c19 */ /* 0x000fe20008001205 */
[----:B------:R-:W-:Y:S01]  /*7c30*/  ULDC UR6, c[0x0][0x8e0] ;  /* 0x0002380000067ab9 */ /* 0x000fe20000000800 */
[----:B------:R-:W-:Y:S01]  /*7c40*/  ULDC UR7, c[0x0][0x8b8] ;  /* 0x00022e0000077ab9 */ /* 0x000fe20000000800 */
[----:B------:R-:W-:Y:S02]  /*7c50*/  IMAD.MOV.U32 R5, RZ, RZ, 0x1 ;  /* 0x00000001ff057424 */ /* 0x000fe400078e00ff */
[----:B------:R-:W-:Y:S02]  /*7c60*/  IMAD.MOV R6, RZ, RZ, -R4 ;  /* 0x000000ffff067224 */ /* 0x000fe400078e0a04 */
[----:B------:R-:W-:Y:S01]  /*7c70*/  IMAD R21, R4, UR19, R21 ;  /* 0x0000001304157c24 */ /* 0x000fe2000f8e0215 */
[----:B------:R-:W-:Y:S01]  /*7c80*/  LOP3.LUT R4, R15, UR17, RZ, 0xc0, !PT ;  /* 0x000000110f047c12 */ /* 0x000fe2000f8ec0ff */
[----:B---3--:R-:W-:-:S02]  /*7c90*/  @P0 IMAD R14, R20, R24, R11 ;  /* 0x00000018140e0224 */ /* 0x008fc400078e020b */
[----:B------:R-:W-:Y:S01]  /*7ca0*/  IMAD R19, R6, UR6, R19 ;  /* 0x0000000606137c24 */ /* 0x000fe2000f8e0213 */
[----:B------:R-:W-:Y:S01]  /*7cb0*/  ULDC UR6, c[0x0][0x8a8] ;  /* 0x00022a0000067ab9 */ /* 0x000fe20000000800 */
[----:B------:R-:W-:Y:S02]  /*7cc0*/  IMAD R14, R21, UR7, R14 ;  /* 0x00000007150e7c24 */ /* 0x000fe4000f8e020e */
[--C-:B------:R-:W-:Y:S01]  /*7cd0*/  IMAD R19, R19, UR6, R4.reuse ;  /* 0x0000000613137c24 */ /* 0x100fe2000f8e0204 */
[----:B------:R-:W-:-:S04]  /*7ce0*/  PRMT R4, R5, 0x7610, R4 ;  /* 0x0000761005047816 */ /* 0x000fc80000000004 */
[----:B------:R-:W-:Y:S02]  /*7cf0*/  SEL R20, R19, R14, !P0 ;  /* 0x0000000e13147207 */ /* 0x000fe40004000000 */
[----:B------:R-:W-:-:S07]  /*7d00*/  SEL R21, R14, R19, !P0 ;  /* 0x000000130e157207 */ /* 0x000fce0004000000 */
.L_x_162:
[----:B------:R-:W-:Y:S05]  /*7d10*/  BSYNC B1 ;  /* 0x0000000000017941 */ /* 0x000fea0003800000 */
.L_x_161:
[----:B------:R-:W-:-:S13]  /*7d20*/  LOP3.LUT P0, RZ, R4, 0xff, RZ, 0xc0, !PT ;  /* 0x000000ff04ff7812 */ /* 0x000fda000780c0ff */
[----:B------:R-:W-:Y:S05]  /*7d30*/  @P0 BRA `(.L_x_165) ;  /* 0xfffffff400440947 */ /* 0x000fea000383ffff */
[----:B------:R-:W-:Y:S05]  /*7d40*/  BSYNC B0 ;  /* 0x0000000000007941 */ /* 0x000fea0003800000 */
.L_x_154:
[----:B------:R-:W-:-:S03]  /*7d50*/  UMOV UR6, 0xffffffff ;  /* 0xffffffff00067882 */ /* 0x000fc60000000000 */
[----:B------:R-:W-:Y:S05]  /*7d60*/  BRA.DIV UR6, `(.L_x_166) ;  /* 0x0000000a06647947 */ /* 0x000fea000b800000 */
[----:B------:R-:W-:-:S13]  /*7d70*/  ELECT P6, URZ, PT ;  /* 0x00000000003f782f */ /* 0x000fda00038c0000 */
.L_x_191:
[----:B------:R-:W-:Y:S05]  /*7d80*/  @!P6 BRA `(.L_x_14) ;  /* 0x0000000000ece947 */ /* 0x000fea0003800000 */
[----:B------:R-:W-:-:S04]  /*7d90*/  LOP3.LUT R22, R22, 0x2, RZ, 0xfc, !PT ;  /* 0x0000000216167812 */ /* 0x000fc800078efcff */
[----:B------:R-:W-:-:S13]  /*7da0*/  ISETP.NE.AND P0, PT, R22, 0x3, PT ;  /* 0x000000031600780c */ /* 0x000fda0003f05270 */
[----:B------:R-:W-:Y:S05]  /*7db0*/  @!P0 BRA `(.L_x_167) ;  /* 0x0000000000048947 */ /* 0x000fea0003800000 */
[----:B-1----:R-:W-:Y:S01]  /*7dc0*/  BPT.TRAP 0x1 ;  /* 0x000000040000795c */ /* 0x002fe20000300000 */
.L_x_167:
[----:B------:R-:W2:Y:S01]  /*7dd0*/  S2R R3, SR_CgaCtaId ;  /* 0x0000000000037919 */ /* 0x000ea20000008800 */
[----:B------:R-:W-:-:S04]  /*7de0*/  MOV R2, 0x400 ;  /* 0x0000040000027802 */ /* 0x000fc80000000f00 */
[----:B--2---:R-:W-:Y:S02]  /*7df0*/  LEA R3, R3, R2, 0x18 ;  /* 0x0000000203037211 */ /* 0x004fe400078ec0ff */
[----:B------:R-:W-:-:S03]  /*7e00*/  SHF.L.U32 R2, R0, 0x1f, RZ ;  /* 0x0000001f00027819 */ /* 0x000fc600000006ff */
[----:B------:R-:W-:-:S04]  /*7e10*/  VIADD R3, R3, 0x30 ;  /* 0x0000003003037836 */ /* 0x000fc80000000000 */
[C---:B------:R-:W-:Y:S02]  /*7e20*/  IMAD R7, R12.reuse, 0x8, R3 ;  /* 0x000000080c077824 */ /* 0x040fe400078e0203 */
[----:B------:R-:W-:Y:S02]  /*7e30*/  VIADD R12, R12, 0x1 ;  /* 0x000000010c0c7836 */ /* 0x000fe40000000000 */
[----:B------:R-:W2:Y:S03]  /*7e40*/  SYNCS.PHASECHK.TRANS64.TRYWAIT P0, [R7+URZ], R2 ;  /* 0x00000002070075a7 */ /* 0x000ea6000800017f */
[----:B------:R-:W-:-:S04]  /*7e50*/  ISETP.NE.AND P1, PT, R12, 0x6, PT ;  /* 0x000000060c00780c */ /* 0x000fc80003f25270 */
[----:B------:R-:W-:Y:S02]  /*7e60*/  SEL R5, RZ, 0x1, P1 ;  /* 0x00000001ff057807 */ /* 0x000fe40000800000 */
[----:B------:R-:W-:Y:S02]  /*7e70*/  SEL R12, R12, RZ, P1 ;  /* 0x000000ff0c0c7207 */ /* 0x000fe40000800000 */
[----:B------:R-:W-:-:S03]  /*7e80*/  LOP3.LUT R5, R0, R5, RZ, 0x3c, !PT ;  /* 0x0000000500057212 */ /* 0x000fc600078e3cff */
[----:B------:R-:W-:Y:S01]  /*7e90*/  IMAD R9, R12, 0x8, R3 ;  /* 0x000000080c097824 */ /* 0x000fe200078e0203 */
[----:B------:R-:W-:Y:S01]  /*7ea0*/  SHF.L.U32 R4, R5, 0x1f, RZ ;  /* 0x0000001f05047819 */ /* 0x000fe200000006ff */
[----:B--2---:R-:W-:Y:S06]  /*7eb0*/  @!P0 BRA `(.L_x_168) ;  /* 0x0000000800308947 */ /* 0x004fec0003800000 */
.L_x_192:
[----:B------:R-:W3:Y:S01]  /*7ec0*/  SYNCS.PHASECHK.TRANS64.TRYWAIT P0, [R9+URZ], R4 ;  /* 0x00000004090075a7 */ /* 0x000ee2000800017f */
[----:B------:R-:W-:-:S05]  /*7ed0*/  VIADD R0, R12, 0x1 ;  /* 0x000000010c007836 */ /* 0x000fca0000000000 */
[----:B------:R-:W-:-:S04]  /*7ee0*/  ISETP.NE.AND P1, PT, R0, 0x6, PT ;  /* 0x000000060000780c */ /* 0x000fc80003f25270 */
[----:B--2---:R-:W-:Y:S02]  /*7ef0*/  SEL R2, RZ, 0x1, P1 ;  /* 0x00000001ff027807 */ /* 0x004fe40000800000 */
[----:B------:R-:W-:Y:S02]  /*7f00*/  SEL R0, R0, RZ, P1 ;  /* 0x000000ff00007207 */ /* 0x000fe40000800000 */
[----:B------:R-:W-:-:S03]  /*7f10*/  LOP3.LUT R7, R5, R2, RZ, 0x3c, !PT ;  /* 0x0000000205077212 */ /* 0x000fc600078e3cff */
[----:B------:R-:W-:Y:S01]  /*7f20*/  IMAD R6, R0, 0x8, R3 ;  /* 0x0000000800067824 */ /* 0x000fe200078e0203 */
[----:B------:R-:W-:Y:S01]  /*7f30*/  SHF.L.U32 R5, R7, 0x1f, RZ ;  /* 0x0000001f07057819 */ /* 0x000fe200000006ff */
[----:B---3--:R-:W-:Y:S06]  /*7f40*/  @!P0 BRA `(.L_x_169) ;  /* 0x0000000800208947 */ /* 0x008fec0003800000 */
.L_x_193:
[----:B------:R-:W3:Y:S01]  /*7f50*/  SYNCS.PHASECHK.TRANS64.TRYWAIT P0, [R6+URZ], R5 ;  /* 0x00000005060075a7 */ /* 0x000ee2000800017f */
[----:B------:R-:W-:-:S05]  /*7f60*/  VIADD R0, R0, 0x1 ;  /* 0x0000000100007836 */ /* 0x000fca0000000000 */
[----:B------:R-:W-:-:S04]  /*7f70*/  ISETP.NE.AND P1, PT, R0, 0x6, PT ;  /* 0x000000060000780c */ /* 0x000fc80003f25270 */
[----:B------:R-:W-:Y:S02]  /*7f80*/  SEL R2, RZ, 0x1, P1 ;  /* 0x00000001ff027807 */ /* 0x000fe40000800000 */
[----:B------:R-:W-:Y:S02]  /*7f90*/  SEL R0, R0, RZ, P1 ;  /* 0x000000ff00007207 */ /* 0x000fe40000800000 */
[----:B------:R-:W-:-:S03]  /*7fa0*/  LOP3.LUT R7, R7, R2, RZ, 0x3c, !PT ;  /* 0x0000000207077212 */ /* 0x000fc600078e3cff */
[----:B--2---:R-:W-:Y:S01]  /*7fb0*/  IMAD R9, R0, 0x8, R3 ;  /* 0x0000000800097824 */ /* 0x004fe200078e0203 */
[----:B------:R-:W-:Y:S01]  /*7fc0*/  SHF.L.U32 R4, R7, 0x1f, RZ ;  /* 0x0000001f07047819 */ /* 0x000fe200000006ff */
[----:B---3--:R-:W-:Y:S06]  /*7fd0*/  @!P0 BRA `(.L_x_170) ;  /* 0x0000000800108947 */ /* 0x008fec0003800000 */
.L_x_194:
[----:B------:R-:W3:Y:S01]  /*7fe0*/  SYNCS.PHASECHK.TRANS64.TRYWAIT P0, [R9+URZ], R4 ;  /* 0x00000004090075a7 */ /* 0x000ee2000800017f */
[----:B------:R-:W-:-:S05]  /*7ff0*/  VIADD R0, R0, 0x1 ;  /* 0x0000000100007836 */ /* 0x000fca0000000000 */
[----:B------:R-:W-:-:S04]  /*8000*/  ISETP.NE.AND P1, PT, R0, 0x6, PT ;  /* 0x000000060000780c */ /* 0x000fc80003f25270 */
[----:B------:R-:W-:Y:S02]  /*8010*/  SEL R2, RZ, 0x1, P1 ;  /* 0x00000001ff027807 */ /* 0x000fe40000800000 */
[----:B------:R-:W-:Y:S02]  /*8020*/  SEL R0, R0, RZ, P1 ;  /* 0x000000ff00007207 */ /* 0x000fe40000800000 */
[----:B------:R-:W-:Y:S02]  /*8030*/  LOP3.LUT R7, R7, R2, RZ, 0x3c, !PT ;  /* 0x0000000207077212 */ /* 0x000fe400078e3cff */
[----:B--2---:R-:W-:Y:S02]  /*8040*/  LEA R6, R0, R3, 0x3 ;  /* 0x0000000300067211 */ /* 0x004fe400078e18ff */
[----:B------:R-:W-:Y:S01]  /*8050*/  SHF.L.U32 R5, R7, 0x1f, RZ ;  /* 0x0000001f07057819 */ /* 0x000fe200000006ff */
[----:B---3--:R-:W-:Y:S06]  /*8060*/  @!P0 BRA `(.L_x_171) ;  /* 0x0000000800008947 */ /* 0x008fec0003800000 */
.L_x_195:
[----:B------:R-:W3:Y:S01]  /*8070*/  SYNCS.PHASECHK.TRANS64.TRYWAIT P0, [R6+URZ], R5 ;  /* 0x00000005060075a7 */ /* 0x000ee2000800017f */
[----:B------:R-:W-:-:S05]  /*8080*/  VIADD R0, R0, 0x1 ;  /* 0x0000000100007836 */ /* 0x000fca0000000000 */
[----:B------:R-:W-:-:S04]  /*8090*/  ISETP.NE.AND P1, PT, R0, 0x6, PT ;  /* 0x000000060000780c */ /* 0x000fc80003f25270 */
[----:B------:R-:W-:Y:S02]  /*80a0*/  SEL R2, RZ, 0x1, P1 ;  /* 0x00000001ff027807 */ /* 0x000fe40000800000 */
[----:B------:R-:W-:Y:S02]  /*80b0*/  SEL R0, R0, RZ, P1 ;  /* 0x000000ff00007207 */ /* 0x000fe40000800000 */
[----:B------:R-:W-:Y:S01]  /*80c0*/  LOP3.LUT R2, R7, R2, RZ, 0x3c, !PT ;  /* 0x0000000207027212 */ /* 0x000fe200078e3cff */
[----:B---3--:R-:W-:Y:S06]  /*80d0*/  @!P0 BRA `(.L_x_172) ;  /* 0x0000000400f88947 */ /* 0x008fec0003800000 */
.L_x_196:
[----:B------:R-:W-:Y:S01]  /*80e0*/  IMAD R3, R0, 0x8, R3 ;  /* 0x0000000800037824 */ /* 0x000fe200078e0203 */
[----:B------:R-:W-:-:S07]  /*80f0*/  SHF.L.U32 R0, R2, 0x1f, RZ ;  /* 0x0000001f02007819 */ /* 0x000fce00000006ff */
.L_x_173:
[----:B----4-:R4:W1:Y:S02]  /*8100*/  SYNCS.PHASECHK.TRANS64.TRYWAIT P0, [R3+URZ], R0 ;  /* 0x00000000030075a7 */ /* 0x010864000800017f */
[----:B-1----:R-:W-:Y:S05]  /*8110*/  @!P0 NANOSLEEP.SYNCS 0x989680 ;  /* 0x009896800000895d */ /* 0x002fea0003900000 */
[----:B------:R-:W1:Y:S02]  /*8120*/  @!P0 SYNCS.PHASECHK.TRANS64 P0, [R3+URZ], R0 ;  /* 0x00000000030085a7 */ /* 0x000e64000800007f */
[----:B-1----:R-:W-:Y:S05]  /*8130*/  @!P0 BRA `(.L_x_173) ;  /* 0xfffffffc00f08947 */ /* 0x002fea000383ffff */
.L_x_14:
[----:B-1----:R-:W-:Y:S05]  /*8140*/  BSYNC B6 ;  /* 0x0000000000067941 */ /* 0x002fea0003800000 */
.L_x_12:
[----:B------:R-:W-:Y:S05]  /*8150*/  EXIT ;  /* 0x000000000000794d */ /* 0x000fea0003800000 */
.L_x_27:
[----:B---3--:R3:W4:Y:S02]  /*8160*/  SYNCS.PHASECHK.TRANS64.TRYWAIT P1, [R3+URZ], R0 ;  /* 0x00000000030075a7 */ /* 0x008724000802017f */
[----:B----4-:R-:W-:Y:S05]  /*8170*/  @!P1 NANOSLEEP.SYNCS 0x989680 ;  /* 0x009896800000995d */ /* 0x010fea0003900000 */
[----:B------:R-:W4:Y:S02]  /*8180*/  @!P1 SYNCS.PHASECHK.TRANS64 P1, [R3+URZ], R0 ;  /* 0x00000000030095a7 */ /* 0x000f24000802007f */
[----:B----4-:R-:W-:Y:S05]  /*8190*/  @!P1 BRA `(.L_x_27) ;  /* 0xfffffffc00f09947 */ /* 0x010fea000383ffff */
[----:B------:R-:W-:Y:S05]  /*81a0*/  BRA `(.L_x_26) ;  /* 0xffffff98006c7947 */ /* 0x000fea000383ffff */
.L_x_32:
[----:B---3--:R-:W-:-:S04]  /*81b0*/  IMAD.U32 R5, RZ, RZ, UR4 ;  /* 0x00000004ff057e24 */ /* 0x008fc8000f8e00ff */
[----:B------:R3:W4:Y:S03]  /*81c0*/  SYNCS.PHASECHK.TRANS64.TRYWAIT P1, [R5+URZ], R4 ;  /* 0x00000004050075a7 */ /* 0x000726000802017f */
[----:B----4-:R-:W-:Y:S05]  /*81d0*/  @!P1 NANOSLEEP.SYNCS 0x989680 ;  /* 0x009896800000995d */ /* 0x010fea0003900000 */
[----:B------:R-:W4:Y:S02]  /*81e0*/  @!P1 SYNCS.PHASECHK.TRANS64 P1, [R5+URZ], R4 ;  /* 0x00000004050095a7 */ /* 0x000f24000802007f */
[----:B----4-:R-:W-:Y:S05]  /*81f0*/  @!P1 BRA `(.L_x_32) ;  /* 0xfffffffc00ec9947 */ /* 0x010fea000383ffff */
[----:B------:R-:W-:Y:S05]  /*8200*/  BRA `(.L_x_31) ;  /* 0xffffff9c003c7947 */ /* 0x000fea000383ffff */
.L_x_57:
[----:B-1----:R-:W-:-:S04]  /*8210*/  IMAD.U32 R4, RZ, RZ, UR51 ;  /* 0x00000033ff047e24 */ /* 0x002fc8000f8e00ff */
[----:B------:R1:W2:Y:S03]  /*8220*/  SYNCS.PHASECHK.TRANS64.TRYWAIT P0, [R4+URZ+0x60], R3 ;  /* 0x00006003040075a7 */ /* 0x0002a6000800017f */
[----:B--2---:R-:W-:Y:S05]  /*8230*/  @!P0 NANOSLEEP.SYNCS 0x989680 ;  /* 0x009896800000895d */ /* 0x004fea0003900000 */
[----:B------:R-:W2:Y:S02]  /*8240*/  @!P0 SYNCS.PHASECHK.TRANS64 P0, [R4+URZ+0x60], R3 ;  /* 0x00006003040085a7 */ /* 0x000ea4000800007f */
[----:B--2---:R-:W-:Y:S05]  /*8250*/  @!P0 BRA `(.L_x_57) ;  /* 0xfffffffc00ec8947 */ /* 0x004fea000383ffff */
[----:B------:R-:W-:Y:S05]  /*8260*/  BRA `(.L_x_174) ;  /* 0xffffffac00487947 */ /* 0x000fea000383ffff */
.L_x_68:
[----:B-1----:R1:W2:Y:S02]  /*8270*/  SYNCS.PHASECHK.TRANS64.TRYWAIT P2, [R4+URZ+0x60], R5 ;  /* 0x00006005040075a7 */ /* 0x0022a4000804017f */
[----:B--2---:R-:W-:Y:S05]  /*8280*/  @!P2 NANOSLEEP.SYNCS 0x989680 ;  /* 0x009896800000a95d */ /* 0x004fea0003900000 */
[----:B------:R-:W2:Y:S02]  /*8290*/  @!P2 SYNCS.PHASECHK.TRANS64 P2, [R4+URZ+0x60], R5 ;  /* 0x000060050400a5a7 */ /* 0x000ea4000804007f */
[----:B--2---:R-:W-:Y:S05]  /*82a0*/  @!P2 BRA `(.L_x_68) ;  /* 0xfffffffc00f0a947 */ /* 0x004fea000383ffff */
[----:B------:R-:W-:Y:S05]  /*82b0*/  BRA `(.L_x_175) ;  /* 0xffffffb400447947 */ /* 0x000fea000383ffff */
.L_x_79:
[----:B-1----:R1:W2:Y:S02]  /*82c0*/  SYNCS.PHASECHK.TRANS64.TRYWAIT P2, [R4+URZ+0x60], R5 ;  /* 0x00006005040075a7 */ /* 0x0022a4000804017f */
[----:B--2---:R-:W-:Y:S05]  /*82d0*/  @!P2 NANOSLEEP.SYNCS 0x989680 ;  /* 0x009896800000a95d */ /* 0x004fea0003900000 */
[----:B------:R-:W2:Y:S02]  /*82e0*/  @!P2 SYNCS.PHASECHK.TRANS64 P2, [R4+URZ+0x60], R5 ;  /* 0x000060050400a5a7 */ /* 0x000ea4000804007f */
[----:B--2---:R-:W-:Y:S05]  /*82f0*/  @!P2 BRA `(.L_x_79) ;  /* 0xfffffffc00f0a947 */ /* 0x004fea000383ffff */
[----:B------:R-:W-:Y:S05]  /*8300*/  BRA `(.L_x_176) ;  /* 0xffffffbc003c7947 */ /* 0x000fea000383ffff */
.L_x_90:
[----:B-1----:R1:W2:Y:S02]  /*8310*/  SYNCS.PHASECHK.TRANS64.TRYWAIT P2, [R5+URZ+0x60], R4 ;  /* 0x00006004050075a7 */ /* 0x0022a4000804017f */
[----:B--2---:R-:W-:Y:S05]  /*8320*/  @!P2 NANOSLEEP.SYNCS 0x989680 ;  /* 0x009896800000a95d */ /* 0x004fea0003900000 */
[----:B------:R-:W2:Y:S02]  /*8330*/  @!P2 SYNCS.PHASECHK.TRANS64 P2, [R5+URZ+0x60], R4 ;  /* 0x000060040500a5a7 */ /* 0x000ea4000804007f */
[----:B--2---:R-:W-:Y:S05]  /*8340*/  @!P2 BRA `(.L_x_90) ;  /* 0xfffffffc00f0a947 */ /* 0x004fea000383ffff */
[----:B------:R-:W-:Y:S05]  /*8350*/  BRA `(.L_x_177) ;  /* 0xffffffc400287947 */ /* 0x000fea000383ffff */
.L_x_110:
[----:B-1----:R-:W-:-:S04]  /*8360*/  IMAD.U32 R3, RZ, RZ, UR4 ;  /* 0x00000004ff037e24 */ /* 0x002fc8000f8e00ff */
[----:B------:R1:W2:Y:S03]  /*8370*/  SYNCS.PHASECHK.TRANS64.TRYWAIT P0, [R3+URZ+0xa8], R0 ;  /* 0x0000a800030075a7 */ /* 0x0002a6000800017f */
[----:B--2---:R-:W-:Y:S05]  /*8380*/  @!P0 NANOSLEEP.SYNCS 0x989680 ;  /* 0x009896800000895d */ /* 0x004fea0003900000 */
[----:B------:R-:W2:Y:S02]  /*8390*/  @!P0 SYNCS.PHASECHK.TRANS64 P0, [R3+URZ+0xa8], R0 ;  /* 0x0000a800030085a7 */ /* 0x000ea4000800007f */
[----:B--2---:R-:W-:Y:S05]  /*83a0*/  @!P0 BRA `(.L_x_110) ;  /* 0xfffffffc00ec8947 */ /* 0x004fea000383ffff */
[----:B------:R-:W-:Y:S05]  /*83b0*/  BRA `(.L_x_109) ;  /* 0xffffffd800b07947 */ /* 0x000fea000383ffff */
.L_x_119:
[----:B-1----:R-:W-:-:S04]  /*83c0*/  IMAD.U32 R5, RZ, RZ, UR5 ;  /* 0x00000005ff057e24 */ /* 0x002fc8000f8e00ff */
[----:B------:R1:W2:Y:S03]  /*83d0*/  SYNCS.PHASECHK.TRANS64.TRYWAIT P1, [R5+URZ+0x80], R4 ;  /* 0x00008004050075a7 */ /* 0x0002a6000802017f */
[----:B--2---:R-:W-:Y:S05]  /*83e0*/  @!P1 NANOSLEEP.SYNCS 0x989680 ;  /* 0x009896800000995d */ /* 0x004fea0003900000 */
[----:B------:R-:W2:Y:S02]  /*83f0*/  @!P1 SYNCS.PHASECHK.TRANS64 P1, [R5+URZ+0x80], R4 ;  /* 0x00008004050095a7 */ /* 0x000ea4000802007f */
[----:B--2---:R-:W-:Y:S05]  /*8400*/  @!P1 BRA `(.L_x_119) ;  /* 0xfffffffc00ec9947 */ /* 0x004fea000383ffff */
[----:B------:R-:W-:Y:S05]  /*8410*/  BRA `(.L_x_178) ;  /* 0xffffffdc009c7947 */ /* 0x000fea000383ffff */
.L_x_125:
[----:B-12---:R-:W-:-:S04]  /*8420*/  IMAD.U32 R5, RZ, RZ, UR5 ;  /* 0x00000005ff057e24 */ /* 0x006fc8000f8e00ff */
[----:B------:R1:W2:Y:S03]  /*8430*/  SYNCS.PHASECHK.TRANS64.TRYWAIT P1, [R5+URZ+0x88], R4 ;  /* 0x00008804050075a7 */ /* 0x0002a6000802017f */
[----:B--2---:R-:W-:Y:S05]  /*8440*/  @!P1 NANOSLEEP.SYNCS 0x989680 ;  /* 0x009896800000995d */ /* 0x004fea0003900000 */
[----:B------:R-:W2:Y:S02]  /*8450*/  @!P1 SYNCS.PHASECHK.TRANS64 P1, [R5+URZ+0x88], R4 ;  /* 0x00008804050095a7 */ /* 0x000ea4000802007f */
[----:B--2---:R-:W-:Y:S05]  /*8460*/  @!P1 BRA `(.L_x_125) ;  /* 0xfffffffc00ec9947 */ /* 0x004fea000383ffff */
[----:B------:R-:W-:Y:S05]  /*8470*/  BRA `(.L_x_179) ;  /* 0xffffffdc00e47947 */ /* 0x000fea000383ffff */
.L_x_131:
[----:B-123--:R-:W-:-:S04]  /*8480*/  IMAD.U32 R5, RZ, RZ, UR5 ;  /* 0x00000005ff057e24 */ /* 0x00efc8000f8e00ff */
[----:B------:R1:W2:Y:S03]  /*8490*/  SYNCS.PHASECHK.TRANS64.TRYWAIT P1, [R5+URZ+0x90], R4 ;  /* 0x00009004050075a7 */ /* 0x0002a6000802017f */
[----:B--2---:R-:W-:Y:S05]  /*84a0*/  @!P1 NANOSLEEP.SYNCS 0x989680 ;  /* 0x009896800000995d */ /* 0x004fea0003900000 */
[----:B------:R-:W2:Y:S02]  /*84b0*/  @!P1 SYNCS.PHASECHK.TRANS64 P1, [R5+URZ+0x90], R4 ;  /* 0x00009004050095a7 */ /* 0x000ea4000802007f */
[----:B--2---:R-:W-:Y:S05]  /*84c0*/  @!P1 BRA `(.L_x_131) ;  /* 0xfffffffc00ec9947 */ /* 0x004fea000383ffff */
[----:B------:R-:W-:Y:S05]  /*84d0*/  BRA `(.L_x_180) ;  /* 0xffffffe000347947 */ /* 0x000fea000383ffff */
.L_x_137:
[----:B-1234-:R-:W-:-:S04]  /*84e0*/  IMAD.U32 R5, RZ, RZ, UR5 ;  /* 0x00000005ff057e24 */ /* 0x01efc8000f8e00ff */
[----:B------:R1:W2:Y:S03]  /*84f0*/  SYNCS.PHASECHK.TRANS64.TRYWAIT P1, [R5+URZ+0x98], R4 ;  /* 0x00009804050075a7 */ /* 0x0002a6000802017f */
[----:B--2---:R-:W-:Y:S05]  /*8500*/  @!P1 NANOSLEEP.SYNCS 0x989680 ;  /* 0x009896800000995d */ /* 0x004fea0003900000 */
[----:B------:R-:W2:Y:S02]  /*8510*/  @!P1 SYNCS.PHASECHK.TRANS64 P1, [R5+URZ+0x98], R4 ;  /* 0x00009804050095a7 */ /* 0x000ea4000802007f */
[----:B--2---:R-:W-:Y:S05]  /*8520*/  @!P1 BRA `(.L_x_137) ;  /* 0xfffffffc00ec9947 */ /* 0x004fea000383ffff */
[----:B------:R-:W-:Y:S05]  /*8530*/  BRA `(.L_x_181) ;  /* 0xffffffe000847947 */ /* 0x000fea000383ffff */
.L_x_147:
[----:B--2---:R2:W1:Y:S02]  /*8540*/  SYNCS.PHASECHK.TRANS64.TRYWAIT P0, [R3+URZ+0x80], R0 ;  /* 0x00008000030075a7 */ /* 0x004464000800017f */
[----:B-1----:R-:W-:Y:S05]  /*8550*/  @!P0 NANOSLEEP.SYNCS 0x989680 ;  /* 0x009896800000895d */ /* 0x002fea0003900000 */
[----:B------:R-:W1:Y:S02]  /*8560*/  @!P0 SYNCS.PHASECHK.TRANS64 P0, [R3+URZ+0x80], R0 ;  /* 0x00008000030085a7 */ /* 0x000e64000800007f */
[----:B-1----:R-:W-:Y:S05]  /*8570*/  @!P0 BRA `(.L_x_147) ;  /* 0xfffffffc00f08947 */ /* 0x002fea000383ffff */
[----:B------:R-:W-:Y:S05]  /*8580*/  BRA `(.L_x_182) ;  /* 0xffffffe800807947 */ /* 0x000fea000383ffff */
.L_x_149:
[----:B------:R1:W1:Y:S02]  /*8590*/  SYNCS.PHASECHK.TRANS64.TRYWAIT P0, [R3+URZ+0x88], R0 ;  /* 0x00008800030075a7 */ /* 0x000264000800017f */
[----:B-1----:R-:W-:Y:S05]  /*85a0*/  @!P0 NANOSLEEP.SYNCS 0x989680 ;  /* 0x009896800000895d */ /* 0x002fea0003900000 */
[----:B------:R-:W1:Y:S02]  /*85b0*/  @!P0 SYNCS.PHASECHK.TRANS64 P0, [R3+URZ+0x88], R0 ;  /* 0x00008800030085a7 */ /* 0x000e64000800007f */
[----:B-1----:R-:W-:Y:S05]  /*85c0*/  @!P0 BRA `(.L_x_149) ;  /* 0xfffffffc00f08947 */ /* 0x002fea000383ffff */
[----:B------:R-:W-:Y:S05]  /*85d0*/  BRA `(.L_x_183) ;  /* 0xffffffe8007c7947 */ /* 0x000fea000383ffff */
.L_x_151:
[----:B------:R1:W1:Y:S02]  /*85e0*/  SYNCS.PHASECHK.TRANS64.TRYWAIT P0, [R3+URZ+0x90], R0 ;  /* 0x00009000030075a7 */ /* 0x000264000800017f */
[----:B-1----:R-:W-:Y:S05]  /*85f0*/  @!P0 NANOSLEEP.SYNCS 0x989680 ;  /* 0x009896800000895d */ /* 0x002fea0003900000 */
[----:B------:R-:W1:Y:S02]  /*8600*/  @!P0 SYNCS.PHASECHK.TRANS64 P0, [R3+URZ+0x90], R0 ;  /* 0x00009000030085a7 */ /* 0x000e64000800007f */
[----:B-1----:R-:W-:Y:S05]  /*8610*/  @!P0 BRA `(.L_x_151) ;  /* 0xfffffffc00f08947 */ /* 0x002fea000383ffff */
[----:B------:R-:W-:Y:S05]  /*8620*/  BRA `(.L_x_184) ;  /* 0xffffffe800787947 */ /* 0x000fea000383ffff */
.L_x_155:
[----:B------:R-:W-:Y:S01]  /*8630*/  BSSY B1, `(.L_x_185) ;  /* 0x0000006000017945 */ /* 0x000fe20003800000 */
[----:B------:R-:W-:-:S07]  /*8640*/  IMAD.MOV.U32 R15, RZ, RZ, -0x1 ;  /* 0xffffffffff0f7424 */ /* 0x000fce00078e00ff */
[----:B------:R-:W-:Y:S05]  /*8650*/  WARPSYNC.COLLECTIVE R15, `(.L_x_186) ;  /* 0x000000000f0c7348 */ /* 0x000fea0003c00000 */
[----:B------:R-:W-:Y:S02]  /*8660*/  ELECT P6, UR62, PT ;  /* 0x00000000003e782f */ /* 0x000fe400038c0000 */
[----:B------:R-:W-:Y:S01]  /*8670*/  MOV R14, UR62 ;  /* 0x0000003e000e7c02 */ /* 0x000fe20008000f00 */
[----:B------:R-:W-:Y:S10]  /*8680*/  ENDCOLLECTIVE ;  /* 0x000000000000791b */ /* 0x000ff40003800000 */
.L_x_186:
[----:B------:R-:W-:Y:S05]  /*8690*/  BSYNC B1 ;  /* 0x0000000000017941 */ /* 0x000fea0003800000 */
.L_x_185:
[----:B------:R-:W-:Y:S05]  /*86a0*/  BRA `(.L_x_187) ;  /* 0xffffffe800f47947 */ /* 0x000fea000383ffff */
.L_x_158:
[----:B-1----:R1:W2:Y:S02]  /*86b0*/  SYNCS.PHASECHK.TRANS64.TRYWAIT P0, [R14+URZ+0x30], R7 ;  /* 0x000030070e0075a7 */ /* 0x0022a4000800017f */
[----:B--2---:R-:W-:Y:S05]  /*86c0*/  @!P0 NANOSLEEP.SYNCS 0x989680 ;  /* 0x009896800000895d */ /* 0x004fea0003900000 */
[----:B------:R-:W2:Y:S02]  /*86d0*/  @!P0 SYNCS.PHASECHK.TRANS64 P0, [R14+URZ+0x30], R7 ;  /* 0x000030070e0085a7 */ /* 0x000ea4000800007f */
[----:B--2---:R-:W-:Y:S05]  /*86e0*/  @!P0 BRA `(.L_x_158) ;  /* 0xfffffffc00f08947 */ /* 0x004fea000383ffff */
[----:B------:R-:W-:Y:S05]  /*86f0*/  BRA `(.L_x_188) ;  /* 0xffffffec002c7947 */ /* 0x000fea000383ffff */
.L_x_166:
[----:B------:R-:W-:Y:S01]  /*8700*/  BSSY B0, `(.L_x_189) ;  /* 0x0000006000007945 */ /* 0x000fe20003800000 */
[----:B------:R-:W-:-:S07]  /*8710*/  IMAD.MOV.U32 R15, RZ, RZ, -0x1 ;  /* 0xffffffffff0f7424 */ /* 0x000fce00078e00ff */
[----:B-1----:R-:W-:Y:S05]  /*8720*/  WARPSYNC.COLLECTIVE R15, `(.L_x_190) ;  /* 0x000000000f0c7348 */ /* 0x002fea0003c00000 */
[----:B------:R-:W-:Y:S02]  /*8730*/  ELECT P6, UR62, PT ;  /* 0x00000000003e782f */ /* 0x000fe400038c0000 */
[----:B------:R-:W-:Y:S01]  /*8740*/  MOV R14, UR62 ;  /* 0x0000003e000e7c02 */ /* 0x000fe20008000f00 */
[----:B-1----:R-:W-:Y:S10]  /*8750*/  ENDCOLLECTIVE ;  /* 0x000000000000791b */ /* 0x002ff40003800000 */
.L_x_190:
[----:B------:R-:W-:Y:S05]  /*8760*/  BSYNC B0 ;  /* 0x0000000000007941 */ /* 0x000fea0003800000 */
.L_x_189:
[----:B------:R-:W-:Y:S05]  /*8770*/  BRA `(.L_x_191) ;  /* 0xfffffff400807947 */ /* 0x000fea000383ffff */
.L_x_168:
[----:B--2---:R2:W3:Y:S02]  /*8780*/  SYNCS.PHASECHK.TRANS64.TRYWAIT P0, [R7+URZ], R2 ;  /* 0x00000002070075a7 */ /* 0x0044e4000800017f */
[----:B---3--:R-:W-:Y:S05]  /*8790*/  @!P0 NANOSLEEP.SYNCS 0x989680 ;  /* 0x009896800000895d */ /* 0x008fea0003900000 */
[----:B------:R-:W3:Y:S02]  /*87a0*/  @!P0 SYNCS.PHASECHK.TRANS64 P0, [R7+URZ], R2 ;  /* 0x00000002070085a7 */ /* 0x000ee4000800007f */
[----:B---3--:R-:W-:Y:S05]  /*87b0*/  @!P0 BRA `(.L_x_168) ;  /* 0xfffffffc00f08947 */ /* 0x008fea000383ffff */
[----:B------:R-:W-:Y:S05]  /*87c0*/  BRA `(.L_x_192) ;  /* 0xfffffff400bc7947 */ /* 0x000fea000383ffff */
.L_x_169:
[----:B--2---:R2:W3:Y:S02]  /*87d0*/  SYNCS.PHASECHK.TRANS64.TRYWAIT P0, [R9+URZ], R4 ;  /* 0x00000004090075a7 */ /* 0x0044e4000800017f */
[----:B---3--:R-:W-:Y:S05]  /*87e0*/  @!P0 NANOSLEEP.SYNCS 0x989680 ;  /* 0x009896800000895d */ /* 0x008fea0003900000 */
[----:B------:R-:W3:Y:S02]  /*87f0*/  @!P0 SYNCS.PHASECHK.TRANS64 P0, [R9+URZ], R4 ;  /* 0x00000004090085a7 */ /* 0x000ee4000800007f */
[----:B---3--:R-:W-:Y:S05]  /*8800*/  @!P0 BRA `(.L_x_169) ;  /* 0xfffffffc00f08947 */ /* 0x008fea000383ffff */
[----:B------:R-:W-:Y:S05]  /*8810*/  BRA `(.L_x_193) ;  /* 0xfffffff400cc7947 */ /* 0x000fea000383ffff */
.L_x_170:
[----:B--2---:R2:W3:Y:S02]  /*8820*/  SYNCS.PHASECHK.TRANS64.TRYWAIT P0, [R6+URZ], R5 ;  /* 0x00000005060075a7 */ /* 0x0044e4000800017f */
[----:B---3--:R-:W-:Y:S05]  /*8830*/  @!P0 NANOSLEEP.SYNCS 0x989680 ;  /* 0x009896800000895d */ /* 0x008fea0003900000 */
[----:B------:R-:W3:Y:S02]  /*8840*/  @!P0 SYNCS.PHASECHK.TRANS64 P0, [R6+URZ], R5 ;  /* 0x00000005060085a7 */ /* 0x000ee4000800007f */
[----:B---3--:R-:W-:Y:S05]  /*8850*/  @!P0 BRA `(.L_x_170) ;  /* 0xfffffffc00f08947 */ /* 0x008fea000383ffff */
[----:B------:R-:W-:Y:S05]  /*8860*/  BRA `(.L_x_194) ;  /* 0xfffffff400dc7947 */ /* 0x000fea000383ffff */
.L_x_171:
[----:B--2---:R2:W3:Y:S02]  /*8870*/  SYNCS.PHASECHK.TRANS64.TRYWAIT P0, [R9+URZ], R4 ;  /* 0x00000004090075a7 */ /* 0x0044e4000800017f */
[----:B---3--:R-:W-:Y:S05]  /*8880*/  @!P0 NANOSLEEP.SYNCS 0x989680 ;  /* 0x009896800000895d */ /* 0x008fea0003900000 */
[----:B------:R-:W3:Y:S02]  /*8890*/  @!P0 SYNCS.PHASECHK.TRANS64 P0, [R9+URZ], R4 ;  /* 0x00000004090085a7 */ /* 0x000ee4000800007f */
[----:B---3--:R-:W-:Y:S05]  /*88a0*/  @!P0 BRA `(.L_x_171) ;  /* 0xfffffffc00f08947 */ /* 0x008fea000383ffff */
[----:B------:R-:W-:Y:S05]  /*88b0*/  BRA `(.L_x_195) ;  /* 0xfffffff400ec7947 */ /* 0x000fea000383ffff */
.L_x_172:
[----:B---3--:R3:W4:Y:S02]  /*88c0*/  SYNCS.PHASECHK.TRANS64.TRYWAIT P0, [R6+URZ], R5 ;  /* 0x00000005060075a7 */ /* 0x008724000800017f */
[----:B----4-:R-:W-:Y:S05]  /*88d0*/  @!P0 NANOSLEEP.SYNCS 0x989680 ;  /* 0x009896800000895d */ /* 0x010fea0003900000 */
[----:B------:R-:W4:Y:S02]  /*88e0*/  @!P0 SYNCS.PHASECHK.TRANS64 P0, [R6+URZ], R5 ;  /* 0x00000005060085a7 */ /* 0x000f24000800007f */
[----:B----4-:R-:W-:Y:S05]  /*88f0*/  @!P0 BRA `(.L_x_172) ;  /* 0xfffffffc00f08947 */ /* 0x010fea000383ffff */
[----:B------:R-:W-:Y:S05]  /*8900*/  BRA `(.L_x_196) ;  /* 0xfffffff400f47947 */ /* 0x000fea000383ffff */
.L_x_197:
[----:B------:R-:W-:-:S00]  /*8910*/  BRA `(.L_x_197) ;  /* 0xfffffffc00fc7947 */ /* 0x000fc0000383ffff */
[----:B------:R-:W-:-:S00]  /*8920*/  NOP ;  /* 0x0000000000007918 */ /* 0x000fc00000000000 */
        /* <DEDUP_REMOVED lines=13> */
.L_x_198:


//--------------------- .nv.global.init           --------------------------
	.section	.nv.global.init,"aw",@progbits
.nv.global.init:
	.type		$str$22,@object
	.size		$str$22,($str$26 - $str$22)
$str$22:
        /*0000*/ 	.byte	0x6b, 0x5f, 0x74, 0x69, 0x6c, 0x65, 0x5f, 0x63, 0x6f, 0x75, 0x6e, 0x74, 0x20, 0x3e, 0x3d, 0x20
        /*0010*/ 	.byte	0x31, 0x00
	.type		$str$26,@object
	.size		$str$26,($str$27 - $str$26)
$str$26:
        /*0012*/ 	.byte	0x28, 0x61, 0x64, 0x64, 0x72, 0x65, 0x73, 0x73, 0x20, 0x26, 0x20, 0x6d, 0x61, 0x73, 0x6b, 0x29
        /*0022*/ 	.byte	0x20, 0x3d, 0x3d, 0x20, 0x30, 0x00
	.type		$str$27,@object
	.size		$str$27,($str$23 - $str$27)
$str$27:
        /*0028*/ 	.byte	0x2f, 0x74, 0x6d, 0x70, 0x2f, 0x63, 0x75, 0x74, 0x6c, 0x61, 0x73, 0x73, 0x5f, 0x73, 0x77, 0x65
        /*0038*/ 	.byte	0x65, 0x70, 0x5f, 0x73, 0x72, 0x63, 0x2f, 0x69, 0x6e, 0x63, 0x6c, 0x75, 0x64, 0x65, 0x2f, 0x63
        /*0048*/ 	.byte	0x75, 0x74, 0x65, 0x2f, 0x70, 0x6f, 0x69, 0x6e, 0x74, 0x65, 0x72, 0x5f, 0x66, 0x6c, 0x61, 0x67
        /*0058*/ 	.byte	0x67, 0x65, 0x64, 0x2e, 0x68, 0x70, 0x70, 0x00
	.type		$str$23,@object
	.size		$str$23,(__unnamed_2 - $str$23)
$str$23:
        /*0060*/ 	.byte	0x2f, 0x74, 0x6d, 0x70, 0x2f, 0x63, 0x75, 0x74, 0x6c, 0x61, 0x73, 0x73, 0x5f, 0x73, 0x77, 0x65
        /*0070*/ 	.byte	0x65, 0x70, 0x5f, 0x73, 0x72, 0x63, 0x2f, 0x69, 0x6e, 0x63, 0x6c, 0x75, 0x64, 0x65, 0x2f, 0x63
        /*0080*/ 	.byte	0x75, 0x74, 0x6c, 0x61, 0x73, 0x73, 0x2f, 0x67, 0x65, 0x6d, 0x6d, 0x2f, 0x63, 0x6f, 0x6c, 0x6c
        /*0090*/ 	.byte	0x65, 0x63, 0x74, 0x69, 0x76, 0x65, 0x2f, 0x73, 0x6d, 0x39, 0x30, 0x5f, 0x6d, 0x6d, 0x61, 0x5f
        /*00a0*/ 	.byte	0x74, 0x6d, 0x61, 0x5f, 0x67, 0x6d, 0x6d, 0x61, 0x5f, 0x73, 0x73, 0x5f, 0x77, 0x61, 0x72, 0x70
        /*00b0*/ 	.byte	0x73, 0x70, 0x65, 0x63, 0x69, 0x61, 0x6c, 0x69, 0x7a, 0x65, 0x64, 0x2e, 0x68, 0x70, 0x70, 0x00
	.type		__unnamed_2,@object
	.size		__unnamed_2,(__unnamed_1 - __unnamed_2)
__unnamed_2:
        /*00c0*/ 	.byte	0x61, 0x75, 0x74, 0x6f, 0x20, 0x63, 0x75, 0x74, 0x65, 0x3a, 0x3a, 0x61, 0x73, 0x5f, 0x70, 0x6f
        /* <DEDUP_REMOVED lines=27> */
        /*0280*/ 	.byte	0x3c, 0x34, 0x30, 0x39, 0x36, 0x3e, 0x3e, 0x3e, 0x3e, 0x3e, 0x5d, 0x00
	.type		__unnamed_1,@object
	.size		__unnamed_1,(.L_0 - __unnamed_1)
__unnamed_1:
        /* <DEDUP_REMOVED lines=181> */
        /*0ddc*/ 	.byte	0x75, 0x74, 0x65, 0x3a, 0x3a, 0x69, 0x64, 0x65, 0x6e, 0x74, 0x69, 0x74, 0x79, 0x5d, 0x00
.L_0:


//--------------------- .nv.shared._ZN7cutlass13device_kernelINS_4gemm6kernel13GemmUniversalIN4cute5tupleIJiiiiEEENS1_10collective13CollectiveMmaINS1_34MainloopSm90TmaGmmaWarpSpecializedILi6ENS5_IJNS4_1CILi2EEENSA_ILi1EEESC_EEENS1_35KernelTmaWarpSpecializedCooperativeEEENS5_IJNSA_ILi128EEESG_NSA_ILi64EEEEEENS_10bfloat16_tENS5_IJlSC_lEEESJ_SK_NS4_8TiledMMAINS4_8MMA_AtomIJNS4_4SM904GMMA28MMA_64x128x16_F32BF16BF16_SSILNSO_5MajorE0ELSQ_0ELNSO_7ScaleInE1ELSR_1EEEEEENS4_6LayoutISD_NS5_IJSC_NSA_ILi0EEESV_EEEEENS5_IJNS4_10UnderscoreESY_SY_EEEEENS4_13SM90_TMA_LOADENS4_14ComposedLayoutINS4_7SwizzleILi3ELi4ELi3EEENS4_18smem_ptr_flag_bitsILi16EEENSU_INS5_IJNSA_ILi8EEESH_EEENS5_IJSH_SC_EEEEEEEvNS4_8identityENS4_23SM90_TMA_LOAD_MULTICASTES1B_vS1C_EENS_8epilogue10collective18CollectiveEpilogueINS1F_22Sm90TmaWarpSpecializedILi4ELi2ELi16ELb1ELb0EEEJSI_NS5_IJSG_NSA_ILi32EEEEEESJ_SK_SJ_SK_NS1F_6fusion15FusionCallbacksIS1J_NS1M_23LinCombPerRowBiasEltActINS1F_6thread4ReLuESJ_fSJ_SJ_fLi8ELNS_15FloatRoundStyleE2EEESI_S1L_JEEES11_NS12_INS13_ILi2ELi4ELi3EEES16_NSU_INS5_IJS17_S1K_EEENS5_IJS1K_SC_EEEEEEENS4_17SM75_U32x4_LDSM_NENS4_14SM90_TMA_STOREES1Y_NS4_17SM90_U32x4_STSM_NENS4_9Copy_AtomIJS21_NS_6half_tEEEEvEEEvvEEEEvNT_6ParamsE --------------------------
	.section	.nv.shared._ZN7cutlass13device_kernelINS_4gemm6kernel13GemmUniversalIN4cute5tupleIJiiiiEEENS1_10collective13CollectiveMmaINS1_34MainloopSm90TmaGmmaWarpSpecializedILi6ENS5_IJNS4_1CILi2EEENSA_ILi1EEESC_EEENS1_35KernelTmaWarpSpecializedCooperativeEEENS5_IJNSA_ILi128EEESG_NSA_ILi64EEEEEENS_10bfloat16_tENS5_IJlSC_lEEESJ_SK_NS4_8TiledMMAINS4_8MMA_AtomIJNS4_4SM904GMMA28MMA_64x128x16_F32BF16BF16_SSILNSO_5MajorE0ELSQ_0ELNSO_7ScaleInE1ELSR_1EEEEEENS4_6LayoutISD_NS5_IJSC_NSA_ILi0EEESV_EEEEENS5_IJNS4_10UnderscoreESY_SY_EEEEENS4_13SM90_TMA_LOADENS4_14ComposedLayoutINS4_7SwizzleILi3ELi4ELi3EEENS4_18smem_ptr_flag_bitsILi16EEENSU_INS5_IJNSA_ILi8EEESH_EEENS5_IJSH_SC_EEEEEEEvNS4_8identityENS4_23SM90_TMA_LOAD_MULTICASTES1B_vS1C_EENS_8epilogue10collective18CollectiveEpilogueINS1F_22Sm90TmaWarpSpecializedILi4ELi2ELi16ELb1ELb0EEEJSI_NS5_IJSG_NSA_ILi32EEEEEESJ_SK_SJ_SK_NS1F_6fusion15FusionCallbacksIS1J_NS1M_23LinCombPerRowBiasEltActINS1F_6thread4ReLuESJ_fSJ_SJ_fLi8ELNS_15FloatRoundStyleE2EEESI_S1L_JEEES11_NS12_INS13_ILi2ELi4ELi3EEES16_NSU_INS5_IJS17_S1K_EEENS5_IJS1K_SC_EEEEEEENS4_17SM75_U32x4_LDSM_NENS4_14SM90_TMA_STOREES1Y_NS4_17SM90_U32x4_STSM_NENS4_9Copy_AtomIJS21_NS_6half_tEEEEvEEEvvEEEEvNT_6ParamsE,"aw",@nobits
	.sectionflags	@""
	.align	16
	.zero		1024


//--------------------- .nv.shared.reserved.0     --------------------------
	.section	.nv.shared.reserved.0,"aw",@nobits
	.weak		__nv_reservedSMEM_offset_0_alias
	.size		__nv_reservedSMEM_offset_0_alias, 0, 0
	.other		__nv_reservedSMEM_offset_0_alias,@"STO_CUDA_RESERVED_SHARED STV_DEFAULT"
__nv_reservedSMEM_offset_0_alias:
	.zero		0


//--------------------- .nv.global                --------------------------
	.section	.nv.global,"aw",@nobits
.nv.global:
	.type		_ZN39_INTERNAL_788c2611_4_k_cu_e94fda7e_38344cute1_E,@object
	.size		_ZN39_INTERNAL_788c2611_4_k_cu_e94fda7e_38344cute1_E,(_ZN39_INTERNAL_788c2611_4_k_cu_e94fda7e_38344cuda3std3__45__cpo6cbeginE - _ZN39_INTERNAL_788c2611_4_k_cu_e94fda7e_38344cute1_E)
_ZN39_INTERNAL_788c2611_4_k_cu_e94fda7e_38344cute1_E:
	.zero		1
	.type		_ZN39_INTERNAL_788c2611_4_k_cu_e94fda7e_38344cuda3std3__45__cpo6cbeginE,@object
	.size		_ZN39_INTERNAL_788c2611_4_k_cu_e94fda7e_38344cuda3std3__45__cpo6cbeginE,(_ZN39_INTERNAL_788c2611_4_k_cu_e94fda7e_38344cuda3std3__48in_placeE - _ZN39_INTERNAL_788c2611_4_k_cu_e94fda7e_38344cuda3std3__45__cpo6cbeginE)
_ZN39_INTERNAL_788c2611_4_k_cu_e94fda7e_38344cuda3std3__45__cpo6cbeginE:
	.zero		1
	.type		_ZN39_INTERNAL_788c2611_4_k_cu_e94fda7e_38344cuda3std3__48in_placeE,@object
	.size		_ZN39_INTERNAL_788c2611_4_k_cu_e94fda7e_38344cuda3std3__48in_placeE,(_ZN39_INTERNAL_788c2611_4_k_cu_e94fda7e_38344cuda3std6ranges3__45__cpo9iter_moveE - _ZN39_INTERNAL_788c2611_4_k_cu_e94fda7e_38344cuda3std3__48in_placeE)
_ZN39_INTERNAL_788c2611_4_k_cu_e94fda7e_38344cuda3std3__48in_placeE:
	.zero		1
	.type		_ZN39_INTERNAL_788c2611_4_k_cu_e94fda7e_38344cuda3std6ranges3__45__cpo9iter_moveE,@object
	.size		_ZN39_INTERNAL_788c2611_4_k_cu_e94fda7e_38344cuda3std6ranges3__45__cpo9iter_moveE,(_ZN39_INTERNAL_788c2611_4_k_cu_e94fda7e_38344cuda3std3__45__cpo5beginE - _ZN39_INTERNAL_788c2611_4_k_cu_e94fda7e_38344cuda3std6ranges3__45__cpo9iter_moveE)
_ZN39_INTERNAL_788c2611_4_k_cu_e94fda7e_38344cuda3std6ranges3__45__cpo9iter_moveE:
	.zero		1
	.type		_ZN39_INTERNAL_788c2611_4_k_cu_e94fda7e_38344cuda3std3__45__cpo5beginE,@object
	.size		_ZN39_INTERNAL_788c2611_4_k_cu_e94fda7e_38344cuda3std3__45__cpo5beginE,(_ZN39_INTERNAL_788c2611_4_k_cu_e94fda7e_38344cuda3std3__441_GLOBAL__N__788c2611_4_k_cu_e94fda7e_38346ignoreE - _ZN39_INTERNAL_788c2611_4_k_cu_e94fda7e_38344cuda3std3__45__cpo5beginE)
_ZN39_INTERNAL_788c2611_4_k_cu_e94fda7e_38344cuda3std3__45__cpo5beginE:
	.zero		1
	.type		_ZN39_INTERNAL_788c2611_4_k_cu_e94fda7e_38344cuda3std3__441_GLOBAL__N__788c2611_4_k_cu_e94fda7e_38346ignoreE,@object
	.size		_ZN39_INTERNAL_788c2611_4_k_cu_e94fda7e_38344cuda3std3__441_GLOBAL__N__788c2611_4_k_cu_e94fda7e_38346ignoreE,(_ZN39_INTERNAL_788c2611_4_k_cu_e94fda7e_38344cute7productE - _ZN39_INTERNAL_788c2611_4_k_cu_e94fda7e_38344cuda3std3__441_GLOBAL__N__788c2611_4_k_cu_e94fda7e_38346ignoreE)
_ZN39_INTERNAL_788c2611_4_k_cu_e94fda7e_38344cuda3std3__441_GLOBAL__N__788c2611_4_k_cu_e94fda7e_38346ignoreE:
	.zero		1
	.type		_ZN39_INTERNAL_788c2611_4_k_cu_e94fda7e_38344cute7productE,@object
	.size		_ZN39_INTERNAL_788c2611_4_k_cu_e94fda7e_38344cute7productE,(_ZN39_INTERNAL_788c2611_4_k_cu_e94fda7e_38344cuda3std3__45__cpo3endE - _ZN39_INTERNAL_788c2611_4_k_cu_e94fda7e_38344cute7productE)
_ZN39_INTERNAL_788c2611_4_k_cu_e94fda7e_38344cute7productE:
	.zero		1
	.type		_ZN39_INTERNAL_788c2611_4_k_cu_e94fda7e_38344cuda3std3__45__cpo3endE,@object
	.size		_ZN39_INTERNAL_788c2611_4_k_cu_e94fda7e_38344cuda3std3__45__cpo3endE,(_ZN39_INTERNAL_788c2611_4_k_cu_e94fda7e_38344cuda3std3__419piecewise_constructE - _ZN39_INTERNAL_788c2611_4_k_cu_e94fda7e_38344cuda3std3__45__cpo3endE)
_ZN39_INTERNAL_788c2611_4_k_cu_e94fda7e_38344cuda3std3__45__cpo3endE:
	.zero		1
	.type		_ZN39_INTERNAL_788c2611_4_k_cu_e94fda7e_38344cuda3std3__419piecewise_constructE,@object
	.size		_ZN39_INTERNAL_788c2611_4_k_cu_e94fda7e_38344cuda3std3__419piecewise_constructE,(_ZN39_INTERNAL_788c2611_4_k_cu_e94fda7e_38344cuda3std3__45__cpo4cendE - _ZN39_INTERNAL_788c2611_4_k_cu_e94fda7e_38344cuda3std3__419piecewise_constructE)
_ZN39_INTERNAL_788c2611_4_k_cu_e94fda7e_38344cuda3std3__419piecewise_constructE:
	.zero		1
	.type		_ZN39_INTERNAL_788c2611_4_k_cu_e94fda7e_38344cuda3std3__45__cpo4cendE,@object
	.size		_ZN39_INTERNAL_788c2611_4_k_cu_e94fda7e_38344cuda3std3__45__cpo4cendE,(_ZN39_INTERNAL_788c2611_4_k_cu_e94fda7e_38344cuda3std6ranges3__45__cpo4swapE - _ZN39_INTERNAL_788c2611_4_k_cu_e94fda7e_38344cuda3std3__45__cpo4cendE)
_ZN39_INTERNAL_788c2611_4_k_cu_e94fda7e_38344cuda3std3__45__cpo4cendE:
	.zero		1
	.type		_ZN39_INTERNAL_788c2611_4_k_cu_e94fda7e_38344cuda3std6ranges3__45__cpo4swapE,@object
	.size		_ZN39_INTERNAL_788c2611_4_k_cu_e94fda7e_38344cuda3std6ranges3__45__cpo4swapE,(.L_9 - _ZN39_INTERNAL_788c2611_4_k_cu_e94fda7e_38344cuda3std6ranges3__45__cpo4swapE)
_ZN39_INTERNAL_788c2611_4_k_cu_e94fda7e_38344cuda3std6ranges3__45__cpo4swapE:
	.zero		1
.L_9:


//--------------------- .nv.constant0._ZN7cutlass13device_kernelINS_4gemm6kernel13GemmUniversalIN4cute5tupleIJiiiiEEENS1_10collective13CollectiveMmaINS1_34MainloopSm90TmaGmmaWarpSpecializedILi6ENS5_IJNS4_1CILi2EEENSA_ILi1EEESC_EEENS1_35KernelTmaWarpSpecializedCooperativeEEENS5_IJNSA_ILi128EEESG_NSA_ILi64EEEEEENS_10bfloat16_tENS5_IJlSC_lEEESJ_SK_NS4_8TiledMMAINS4_8MMA_AtomIJNS4_4SM904GMMA28MMA_64x128x16_F32BF16BF16_SSILNSO_5MajorE0ELSQ_0ELNSO_7ScaleInE1ELSR_1EEEEEENS4_6LayoutISD_NS5_IJSC_NSA_ILi0EEESV_EEEEENS5_IJNS4_10UnderscoreESY_SY_EEEEENS4_13SM90_TMA_LOADENS4_14ComposedLayoutINS4_7SwizzleILi3ELi4ELi3EEENS4_18smem_ptr_flag_bitsILi16EEENSU_INS5_IJNSA_ILi8EEESH_EEENS5_IJSH_SC_EEEEEEEvNS4_8identityENS4_23SM90_TMA_LOAD_MULTICASTES1B_vS1C_EENS_8epilogue10collective18CollectiveEpilogueINS1F_22Sm90TmaWarpSpecializedILi4ELi2ELi16ELb1ELb0EEEJSI_NS5_IJSG_NSA_ILi32EEEEEESJ_SK_SJ_SK_NS1F_6fusion15FusionCallbacksIS1J_NS1M_23LinCombPerRowBiasEltActINS1F_6thread4ReLuESJ_fSJ_SJ_fLi8ELNS_15FloatRoundStyleE2EEESI_S1L_JEEES11_NS12_INS13_ILi2ELi4ELi3EEES16_NSU_INS5_IJS17_S1K_EEENS5_IJS1K_SC_EEEEEEENS4_17SM75_U32x4_LDSM_NENS4_14SM90_TMA_STOREES1Y_NS4_17SM90_U32x4_STSM_NENS4_9Copy_AtomIJS21_NS_6half_tEEEEvEEEvvEEEEvNT_6ParamsE --------------------------
	.section	.nv.constant0._ZN7cutlass13device_kernelINS_4gemm6kernel13GemmUniversalIN4cute5tupleIJiiiiEEENS1_10collective13CollectiveMmaINS1_34MainloopSm90TmaGmmaWarpSpecializedILi6ENS5_IJNS4_1CILi2EEENSA_ILi1EEESC_EEENS1_35KernelTmaWarpSpecializedCooperativeEEENS5_IJNSA_ILi128EEESG_NSA_ILi64EEEEEENS_10bfloat16_tENS5_IJlSC_lEEESJ_SK_NS4_8TiledMMAINS4_8MMA_AtomIJNS4_4SM904GMMA28MMA_64x128x16_F32BF16BF16_SSILNSO_5MajorE0ELSQ_0ELNSO_7ScaleInE1ELSR_1EEEEEENS4_6LayoutISD_NS5_IJSC_NSA_ILi0EEESV_EEEEENS5_IJNS4_10UnderscoreESY_SY_EEEEENS4_13SM90_TMA_LOADENS4_14ComposedLayoutINS4_7SwizzleILi3ELi4ELi3EEENS4_18smem_ptr_flag_bitsILi16EEENSU_INS5_IJNSA_ILi8EEESH_EEENS5_IJSH_SC_EEEEEEEvNS4_8identityENS4_23SM90_TMA_LOAD_MULTICASTES1B_vS1C_EENS_8epilogue10collective18CollectiveEpilogueINS1F_22Sm90TmaWarpSpecializedILi4ELi2ELi16ELb1ELb0EEEJSI_NS5_IJSG_NSA_ILi32EEEEEESJ_SK_SJ_SK_NS1F_6fusion15FusionCallbacksIS1J_NS1M_23LinCombPerRowBiasEltActINS1F_6thread4ReLuESJ_fSJ_SJ_fLi8ELNS_15FloatRoundStyleE2EEESI_S1L_JEEES11_NS12_INS13_ILi2ELi4ELi3EEES16_NSU_INS5_IJS17_S1K_EEENS5_IJS1K_SC_EEEEEEENS4_17SM75_U32x4_LDSM_NENS4_14SM90_TMA_STOREES1Y_NS4_17SM90_U32x4_STSM_NENS4_9Copy_AtomIJS21_NS_6half_tEEEEvEEEvvEEEEvNT_6ParamsE,"a",@progbits
	.sectionflags	@""
	.align	4
.nv.constant0._ZN7cutlass13device_kernelINS_4gemm6kernel13GemmUniversalIN4cute5tupleIJiiiiEEENS1_10collective13CollectiveMmaINS1_34MainloopSm90TmaGmmaWarpSpecializedILi6ENS5_IJNS4_1CILi2EEENSA_ILi1EEESC_EEENS1_35KernelTmaWarpSpecializedCooperativeEEENS5_IJNSA_ILi128EEESG_NSA_ILi64EEEEEENS_10bfloat16_tENS5_IJlSC_lEEESJ_SK_NS4_8TiledMMAINS4_8MMA_AtomIJNS4_4SM904GMMA28MMA_64x128x16_F32BF16BF16_SSILNSO_5MajorE0ELSQ_0ELNSO_7ScaleInE1ELSR_1EEEEEENS4_6LayoutISD_NS5_IJSC_NSA_ILi0EEESV_EEEEENS5_IJNS4_10UnderscoreESY_SY_EEEEENS4_13SM90_TMA_LOADENS4_14ComposedLayoutINS4_7SwizzleILi3ELi4ELi3EEENS4_18smem_ptr_flag_bitsILi16EEENSU_INS5_IJNSA_ILi8EEESH_EEENS5_IJSH_SC_EEEEEEEvNS4_8identityENS4_23SM90_TMA_LOAD_MULTICASTES1B_vS1C_EENS_8epilogue10collective18CollectiveEpilogueINS1F_22Sm90TmaWarpSpecializedILi4ELi2ELi16ELb1ELb0EEEJSI_NS5_IJSG_NSA_ILi32EEEEEESJ_SK_SJ_SK_NS1F_6fusion15FusionCallbacksIS1J_NS1M_23LinCombPerRowBiasEltActINS1F_6thread4ReLuESJ_fSJ_SJ_fLi8ELNS_15FloatRoundStyleE2EEESI_S1L_JEEES11_NS12_INS13_ILi2ELi4ELi3EEES16_NSU_INS5_IJS17_S1K_EEENS5_IJS1K_SC_EEEEEEENS4_17SM75_U32x4_LDSM_NENS4_14SM90_TMA_STOREES1Y_NS4_17SM90_U32x4_STSM_NENS4_9Copy_AtomIJS21_NS_6half_tEEEEvEEEvvEEEEvNT_6ParamsE:
	.zero		2432


//--------------------- SYMBOLS --------------------------

	.type		.nv.reservedSmem.offset0,@object
	.size		.nv.reservedSmem.offset0,0x4
	.type		__assertfail,@function
